	.target	sm_100

	.elftype	@"ET_EXEC"


//--------------------- .note.nv.tkinfo           --------------------------
	.section	.note.nv.tkinfo,"",@"SHT_NOTE"
	.sectionflags	@"SHF_NOTE_NV_TKINFO"
	.tkinfo
        /*0018*/ 	.word	0x00000081
        /*0030*/ 	.string	""
        /*0030*/ 	.string	"ptxas"
        /*0030*/ 	.string	"Cuda compilation tools, release 12.9, V12.9.86"
        /*0030*/ 	.string	"Build cuda_12.9.r12.9/compiler.36037853_0"
        /*0030*/ 	.string	"-regUsageLevel 10 -arch sm_100f -m 64 "



//--------------------- .note.nv.cuver            --------------------------
	.section	.note.nv.cuver,"",@"SHT_NOTE"
	.sectionflags	@"SHF_NOTE_NV_CUVER"
        /*0018*/ 	.short	0x0001
        /*001a*/ 	.short	0x0064
        /*001c*/ 	.short	0x0001
        /*001e*/ 	.short	0x0000
        /*0020*/ 	.short	0x0001
        /*0022*/ 	.short	0x0000


//--------------------- .nv.info                  --------------------------
	.section	.nv.info,"",@"SHT_CUDA_INFO"
	.align	4


	//----- nvinfo : EIATTR_REGCOUNT
	.align		4
        /*0000*/ 	.byte	0x04, 0x2f
        /*0002*/ 	.short	(.L_15 - .L_14)
	.align		4
.L_14:
        /*0004*/ 	.word	index@(_ZN9deep_gemm24sm100_fp8_gemm_1d1d_implILN4cute4UMMA5MajorE0ELS3_0ELj0ELj24576ELj1536ELj128ELj224ELj128ELj1ELj128ELj128ELj64ELj4ELj128ELj128ELj1ELb0ELj147ELNS_8GemmTypeE0ELb0EN7cutlass10bfloat16_tENS_16EpilogueIdentityEEEvPijjj14CUtensorMap_stS9_S9_S9_S9_)
        /*0008*/ 	.word	0x00000038


	//----- nvinfo : EIATTR_FRAME_SIZE
	.align		4
.L_15:
        /*000c*/ 	.byte	0x04, 0x11
        /*000e*/ 	.short	(.L_17 - .L_16)
	.align		4
.L_16:
        /*0010*/ 	.word	index@($__internal_3_$__cuda_sm20_div_u16)
        /*0014*/ 	.word	0x00000000


	//----- nvinfo : EIATTR_FRAME_SIZE
	.align		4
.L_17:
        /*0018*/ 	.byte	0x04, 0x11
        /*001a*/ 	.short	(.L_19 - .L_18)
	.align		4
.L_18:
        /*001c*/ 	.word	index@($__internal_2_$__cuda_sm10x_tcgen05_guardrail_trap_unallocated_columns_being_dealloced)
        /*0020*/ 	.word	0x00000000


	//----- nvinfo : EIATTR_FRAME_SIZE
	.align		4
.L_19:
        /*0024*/ 	.byte	0x04, 0x11
        /*0026*/ 	.short	(.L_21 - .L_20)
	.align		4
.L_20:
        /*0028*/ 	.word	index@($__internal_1_$__cuda_sm10x_tcgen05_guardrail_trap_phase_invalid_during_alloc)
        /*002c*/ 	.word	0x00000000


	//----- nvinfo : EIATTR_FRAME_SIZE
	.align		4
.L_21:
        /*0030*/ 	.byte	0x04, 0x11
        /*0032*/ 	.short	(.L_23 - .L_22)
	.align		4
.L_22:
        /*0034*/ 	.word	index@($__internal_0_$__cuda_sm10x_tcgen05_guardrail_trap_col_being_dealloced_not_returned_by_alloc)
        /*0038*/ 	.word	0x00000000


	//----- nvinfo : EIATTR_FRAME_SIZE
	.align		4
.L_23:
        /*003c*/ 	.byte	0x04, 0x11
        /*003e*/ 	.short	(.L_25 - .L_24)
	.align		4
.L_24:
        /*0040*/ 	.word	index@(_ZN9deep_gemm24sm100_fp8_gemm_1d1d_implILN4cute4UMMA5MajorE0ELS3_0ELj0ELj24576ELj1536ELj128ELj224ELj128ELj1ELj128ELj128ELj64ELj4ELj128ELj128ELj1ELb0ELj147ELNS_8GemmTypeE0ELb0EN7cutlass10bfloat16_tENS_16EpilogueIdentityEEEvPijjj14CUtensorMap_stS9_S9_S9_S9_)
        /*0044*/ 	.word	0x00000000


	//----- nvinfo : EIATTR_MIN_STACK_SIZE
	.align		4
.L_25:
        /*0048*/ 	.byte	0x04, 0x12
        /*004a*/ 	.short	(.L_27 - .L_26)
	.align		4
.L_26:
        /*004c*/ 	.word	index@(_ZN9deep_gemm24sm100_fp8_gemm_1d1d_implILN4cute4UMMA5MajorE0ELS3_0ELj0ELj24576ELj1536ELj128ELj224ELj128ELj1ELj128ELj128ELj64ELj4ELj128ELj128ELj1ELb0ELj147ELNS_8GemmTypeE0ELb0EN7cutlass10bfloat16_tENS_16EpilogueIdentityEEEvPijjj14CUtensorMap_stS9_S9_S9_S9_)
        /*0050*/ 	.word	0x00000000
.L_27:


//--------------------- .nv.info._ZN9deep_gemm24sm100_fp8_gemm_1d1d_implILN4cute4UMMA5MajorE0ELS3_0ELj0ELj24576ELj1536ELj128ELj224ELj128ELj1ELj128ELj128ELj64ELj4ELj128ELj128ELj1ELb0ELj147ELNS_8GemmTypeE0ELb0EN7cutlass10bfloat16_tENS_16EpilogueIdentityEEEvPijjj14CUtensorMap_stS9_S9_S9_S9_ --------------------------
	.section	.nv.info._ZN9deep_gemm24sm100_fp8_gemm_1d1d_implILN4cute4UMMA5MajorE0ELS3_0ELj0ELj24576ELj1536ELj128ELj224ELj128ELj1ELj128ELj128ELj64ELj4ELj128ELj128ELj1ELb0ELj147ELNS_8GemmTypeE0ELb0EN7cutlass10bfloat16_tENS_16EpilogueIdentityEEEvPijjj14CUtensorMap_stS9_S9_S9_S9_,"",@"SHT_CUDA_INFO"
	.sectionflags	@""
	.align	4


	//----- nvinfo : EIATTR_CUDA_API_VERSION
	.align		4
        /*0000*/ 	.byte	0x04, 0x37
        /*0002*/ 	.short	(.L_29 - .L_28)
.L_28:
        /*0004*/ 	.word	0x00000081


	//----- nvinfo : EIATTR_KPARAM_INFO
	.align		4
.L_29:
        /*0008*/ 	.byte	0x04, 0x17
        /*000a*/ 	.short	(.L_31 - .L_30)
.L_30:
        /*000c*/ 	.word	0x00000000
        /*0010*/ 	.short	0x0008
        /*0012*/ 	.short	0x0240
        /*0014*/ 	.byte	0x00, 0xf0, 0x01, 0x02


	//----- nvinfo : EIATTR_KPARAM_INFO
	.align		4
.L_31:
        /*0018*/ 	.byte	0x04, 0x17
        /*001a*/ 	.short	(.L_33 - .L_32)
.L_32:
        /*001c*/ 	.word	0x00000000
        /*0020*/ 	.short	0x0007
        /*0022*/ 	.short	0x01c0
        /*0024*/ 	.byte	0x00, 0xf0, 0x01, 0x02


	//----- nvinfo : EIATTR_KPARAM_INFO
	.align		4
.L_33:
        /*0028*/ 	.byte	0x04, 0x17
        /*002a*/ 	.short	(.L_35 - .L_34)
.L_34:
        /*002c*/ 	.word	0x00000000
        /*0030*/ 	.short	0x0006
        /*0032*/ 	.short	0x0140
        /*0034*/ 	.byte	0x00, 0xf0, 0x01, 0x02


	//----- nvinfo : EIATTR_KPARAM_INFO
	.align		4
.L_35:
        /*0038*/ 	.byte	0x04, 0x17
        /*003a*/ 	.short	(.L_37 - .L_36)
.L_36:
        /*003c*/ 	.word	0x00000000
        /*0040*/ 	.short	0x0005
        /*0042*/ 	.short	0x00c0
        /*0044*/ 	.byte	0x00, 0xf0, 0x01, 0x02


	//----- nvinfo : EIATTR_KPARAM_INFO
	.align		4
.L_37:
        /*0048*/ 	.byte	0x04, 0x17
        /*004a*/ 	.short	(.L_39 - .L_38)
.L_38:
        /*004c*/ 	.word	0x00000000
        /*0050*/ 	.short	0x0004
        /*0052*/ 	.short	0x0040
        /*0054*/ 	.byte	0x00, 0xf0, 0x01, 0x02


	//----- nvinfo : EIATTR_KPARAM_INFO
	.align		4
.L_39:
        /*0058*/ 	.byte	0x04, 0x17
        /*005a*/ 	.short	(.L_41 - .L_40)
.L_40:
        /*005c*/ 	.word	0x00000000
        /*0060*/ 	.short	0x0003
        /*0062*/ 	.short	0x0010
        /*0064*/ 	.byte	0x00, 0xf0, 0x11, 0x00


	//----- nvinfo : EIATTR_KPARAM_INFO
	.align		4
.L_41:
        /*0068*/ 	.byte	0x04, 0x17
        /*006a*/ 	.short	(.L_43 - .L_42)
.L_42:
        /*006c*/ 	.word	0x00000000
        /*0070*/ 	.short	0x0002
        /*0072*/ 	.short	0x000c
        /*0074*/ 	.byte	0x00, 0xf0, 0x11, 0x00


	//----- nvinfo : EIATTR_KPARAM_INFO
	.align		4
.L_43:
        /*0078*/ 	.byte	0x04, 0x17
        /*007a*/ 	.short	(.L_45 - .L_44)
.L_44:
        /*007c*/ 	.word	0x00000000
        /*0080*/ 	.short	0x0001
        /*0082*/ 	.short	0x0008
        /*0084*/ 	.byte	0x00, 0xf0, 0x11, 0x00


	//----- nvinfo : EIATTR_KPARAM_INFO
	.align		4
.L_45:
        /*0088*/ 	.byte	0x04, 0x17
        /*008a*/ 	.short	(.L_47 - .L_46)
.L_46:
        /*008c*/ 	.word	0x00000000
        /*0090*/ 	.short	0x0000
        /*0092*/ 	.short	0x0000
        /*0094*/ 	.byte	0x00, 0xf5, 0x21, 0x00


	//----- nvinfo : EIATTR_AT_ENTRY_FRAGMENTS
	.align		4
.L_47:
        /*0098*/ 	.byte	0x04, 0x4f
        /*009a*/ 	.short	(.L_49 - .L_48)


	//   ....[0]....
.L_48:
        /*009c*/ 	.word	0x00000004


	//----- nvinfo : EIATTR_RESERVED_SMEM_USED
	.align		4
.L_49:
        /*00a0*/ 	.byte	0x01, 0x41
	.zero		2


	//----- nvinfo : EIATTR_SPARSE_MMA_MASK
	.align		4
        /*00a4*/ 	.byte	0x03, 0x50
        /*00a6*/ 	.short	0x0000


	//----- nvinfo : EIATTR_TCGEN05_1CTA_USED
	.align		4
        /*00a8*/ 	.byte	0x01, 0x51
	.zero		2


	//----- nvinfo : EIATTR_MAXREG_COUNT
	.align		4
        /*00ac*/ 	.byte	0x03, 0x1b
        /*00ae*/ 	.short	0x00ff


	//----- nvinfo : EIATTR_NUM_BARRIERS
	.align		4
        /*00b0*/ 	.byte	0x02, 0x4c
        /*00b2*/ 	.byte	0x09
	.zero		1


	//----- nvinfo : EIATTR_INT_WARP_WIDE_INSTR_OFFSETS
	.align		4
        /*00b4*/ 	.byte	0x04, 0x31
        /*00b6*/ 	.short	(.L_51 - .L_50)


	//   ....[0]....
.L_50:
        /*00b8*/ 	.word	0x00004bb0


	//   ....[1]....
        /*00bc*/ 	.word	0x00004bd0


	//----- nvinfo : EIATTR_COOP_GROUP_MASK_REGIDS
	.align		4
.L_51:
        /*00c0*/ 	.byte	0x04, 0x29
        /*00c2*/ 	.short	(.L_53 - .L_52)


	//   ....[0]....
.L_52:
        /*00c4*/ 	.word	0xffffffff


	//   ....[1]....
        /*00c8*/ 	.word	0xffffffff


	//   ....[2]....
        /*00cc*/ 	.word	0xffffffff


	//   ....[3]....
        /*00d0*/ 	.word	0xffffffff


	//   ....[4]....
        /*00d4*/ 	.word	0xffffffff


	//   ....[5]....
        /*00d8*/ 	.word	0xffffffff


	//   ....[6]....
        /*00dc*/ 	.word	0xffffffff


	//   ....[7]....
        /*00e0*/ 	.word	0xffffffff


	//   ....[8]....
        /*00e4*/ 	.word	0xffffffff


	//   ....[9]....
        /*00e8*/ 	.word	0xffffffff


	//   ....[10]....
        /*00ec*/ 	.word	0xffffffff


	//   ....[11]....
        /*00f0*/ 	.word	0xffffffff


	//   ....[12]....
        /*00f4*/ 	.word	0xffffffff


	//   ....[13]....
        /*00f8*/ 	.word	0xffffffff


	//----- nvinfo : EIATTR_COOP_GROUP_INSTR_OFFSETS
	.align		4
.L_53:
        /*00fc*/ 	.byte	0x04, 0x28
        /*00fe*/ 	.short	(.L_55 - .L_54)


	//   ....[0]....
.L_54:
        /*0100*/ 	.word	0x00000030


	//   ....[1]....
        /*0104*/ 	.word	0x00000470


	//   ....[2]....
        /*0108*/ 	.word	0x00000730


	//   ....[3]....
        /*010c*/ 	.word	0x00000b70


	//   ....[4]....
        /*0110*/ 	.word	0x00000c20


	//   ....[5]....
        /*0114*/ 	.word	0x00000cd0


	//   ....[6]....
        /*0118*/ 	.word	0x000012f0


	//   ....[7]....
        /*011c*/ 	.word	0x00001310


	//   ....[8]....
        /*0120*/ 	.word	0x00001330


	//   ....[9]....
        /*0124*/ 	.word	0x00001580


	//   ....[10]....
        /*0128*/ 	.word	0x000015b0


	//   ....[11]....
        /*012c*/ 	.word	0x000015d0


	//   ....[12]....
        /*0130*/ 	.word	0x00004ad0


	//   ....[13]....
        /*0134*/ 	.word	0x00004c90


	//----- nvinfo : EIATTR_VRC_CTA_INIT_COUNT
	.align		4
.L_55:
        /*0138*/ 	.byte	0x02, 0x4a
        /*013a*/ 	.byte	0x80
	.zero		1


	//----- nvinfo : EIATTR_MBARRIER_INSTR_OFFSETS
	.align		4
        /*013c*/ 	.byte	0x04, 0x39
        /*013e*/ 	.short	(.L_57 - .L_56)


	//   ....[0]....
.L_56:
        /*0140*/ 	.word	0x00000330
        /*0144*/ 	.word	0x000000ff
        /*0148*/ 	.word	0x00031800
        /*014c*/ 	.short	0x0100
        /*014e*/ 	.byte	0x05
	.zero		1


	//   ....[1]....
        /*0150*/ 	.word	0x00000340
        /*0154*/ 	.word	0x000000ff
        /*0158*/ 	.word	0x00031820
        /*015c*/ 	.short	0x0100
        /*015e*/ 	.byte	0x05
	.zero		1


	//   ....[2]....
        /*0160*/ 	.word	0x00000350
        /*0164*/ 	.word	0x000000ff
        /*0168*/ 	.word	0x00031840
        /*016c*/ 	.short	0x0100
        /*016e*/ 	.byte	0x05
	.zero		1


	//   ....[3]....
        /*0170*/ 	.word	0x00000360
        /*0174*/ 	.word	0x000000ff
        /*0178*/ 	.word	0x00031808
        /*017c*/ 	.short	0x0100
        /*017e*/ 	.byte	0x05
	.zero		1


	//   ....[4]....
        /*0180*/ 	.word	0x00000370
        /*0184*/ 	.word	0x000000ff
        /*0188*/ 	.word	0x00031828
        /*018c*/ 	.short	0x0100
        /*018e*/ 	.byte	0x05
	.zero		1


	//   ....[5]....
        /*0190*/ 	.word	0x00000380
        /*0194*/ 	.word	0x000000ff
        /*0198*/ 	.word	0x00031848
        /*019c*/ 	.short	0x0100
        /*019e*/ 	.byte	0x05
	.zero		1


	//   ....[6]....
        /*01a0*/ 	.word	0x00000390
        /*01a4*/ 	.word	0x000000ff
        /*01a8*/ 	.word	0x00031810
        /*01ac*/ 	.short	0x0100
        /*01ae*/ 	.byte	0x05
	.zero		1


	//   ....[7]....
        /*01b0*/ 	.word	0x000003a0
        /*01b4*/ 	.word	0x000000ff
        /*01b8*/ 	.word	0x00031830
        /*01bc*/ 	.short	0x0100
        /*01be*/ 	.byte	0x05
	.zero		1


	//   ....[8]....
        /*01c0*/ 	.word	0x000003b0
        /*01c4*/ 	.word	0x000000ff
        /*01c8*/ 	.word	0x00031850
        /*01cc*/ 	.short	0x0100
        /*01ce*/ 	.byte	0x05
	.zero		1


	//   ....[9]....
        /*01d0*/ 	.word	0x000003c0
        /*01d4*/ 	.word	0x000000ff
        /*01d8*/ 	.word	0x00031818
        /*01dc*/ 	.short	0x0100
        /*01de*/ 	.byte	0x05
	.zero		1


	//   ....[10]....
        /*01e0*/ 	.word	0x000003d0
        /*01e4*/ 	.word	0x000000ff
        /*01e8*/ 	.word	0x00031838
        /*01ec*/ 	.short	0x0100
        /*01ee*/ 	.byte	0x05
	.zero		1


	//   ....[11]....
        /*01f0*/ 	.word	0x000003e0
        /*01f4*/ 	.word	0x000000ff
        /*01f8*/ 	.word	0x00031858
        /*01fc*/ 	.short	0x0100
        /*01fe*/ 	.byte	0x05
	.zero		1


	//   ....[12]....
        /*0200*/ 	.word	0x000003f0
        /*0204*/ 	.word	0x000000ff
        /*0208*/ 	.word	0x00031860
        /*020c*/ 	.short	0x0100
        /*020e*/ 	.byte	0x05
	.zero		1


	//   ....[13]....
        /*0210*/ 	.word	0x00000400
        /*0214*/ 	.word	0x000000ff
        /*0218*/ 	.word	0x00031870
        /*021c*/ 	.short	0x0100
        /*021e*/ 	.byte	0x05
	.zero		1


	//   ....[14]....
        /*0220*/ 	.word	0x00000410
        /*0224*/ 	.word	0x000000ff
        /*0228*/ 	.word	0x00031868
        /*022c*/ 	.short	0x0100
        /*022e*/ 	.byte	0x05
	.zero		1


	//   ....[15]....
        /*0230*/ 	.word	0x00000420
        /*0234*/ 	.word	0x000000ff
        /*0238*/ 	.word	0x00031878
        /*023c*/ 	.short	0x0100
        /*023e*/ 	.byte	0x05
	.zero		1


	//   ....[16]....
        /*0240*/ 	.word	0x00000a20
        /*0244*/ 	.word	0x00000002
        /*0248*/ 	.word	0x00031800
        /*024c*/ 	.short	0x010a
        /*024e*/ 	.byte	0xff
	.zero		1


	//   ....[17]....
        /*0250*/ 	.word	0x00000db0
        /*0254*/ 	.word	0x00000002
        /*0258*/ 	.word	0x00000000
        /*025c*/ 	.short	0x0101
        /*025e*/ 	.byte	0xff
	.zero		1


	//   ....[18]....
        /*0260*/ 	.word	0x000010e0
        /*0264*/ 	.word	0x00000000
        /*0268*/ 	.word	0x00031870
        /*026c*/ 	.short	0x010a
        /*026e*/ 	.byte	0x08
	.zero		1


	//   ....[19]....
        /*0270*/ 	.word	0x00001180
        /*0274*/ 	.word	0x000000ff
        /*0278*/ 	.word	0x00031840
        /*027c*/ 	.short	0x010a
        /*027e*/ 	.byte	0x0d
	.zero		1


	//   ....[20]....
        /*0280*/ 	.word	0x00001550
        /*0284*/ 	.word	0x000000ff
        /*0288*/ 	.word	0x00031840
        /*028c*/ 	.short	0x010a
        /*028e*/ 	.byte	0x09
	.zero		1


	//   ....[21]....
        /*0290*/ 	.word	0x00001b20
        /*0294*/ 	.word	0x00000000
        /*0298*/ 	.word	0x00031820
        /*029c*/ 	.short	0x010a
        /*029e*/ 	.byte	0xff
	.zero		1


	//   ....[22]....
        /*02a0*/ 	.word	0x00001ec0
        /*02a4*/ 	.word	0x00000000
        /*02a8*/ 	.word	0x00031828
        /*02ac*/ 	.short	0x010a
        /*02ae*/ 	.byte	0xff
	.zero		1


	//   ....[23]....
        /*02b0*/ 	.word	0x00002030
        /*02b4*/ 	.word	0x00000000
        /*02b8*/ 	.word	0x00031830
        /*02bc*/ 	.short	0x010a
        /*02be*/ 	.byte	0xff
	.zero		1


	//   ....[24]....
        /*02c0*/ 	.word	0x00002190
        /*02c4*/ 	.word	0x00000000
        /*02c8*/ 	.word	0x00031838
        /*02cc*/ 	.short	0x010a
        /*02ce*/ 	.byte	0xff
	.zero		1


	//   ....[25]....
        /*02d0*/ 	.word	0x000022e0
        /*02d4*/ 	.word	0x00000000
        /*02d8*/ 	.word	0x00031820
        /*02dc*/ 	.short	0x010a
        /*02de*/ 	.byte	0xff
	.zero		1


	//   ....[26]....
        /*02e0*/ 	.word	0x000024f0
        /*02e4*/ 	.word	0x00000000
        /*02e8*/ 	.word	0x00031828
        /*02ec*/ 	.short	0x010a
        /*02ee*/ 	.byte	0xff
	.zero		1


	//   ....[27]....
        /*02f0*/ 	.word	0x00002620
        /*02f4*/ 	.word	0x00000000
        /*02f8*/ 	.word	0x00031830
        /*02fc*/ 	.short	0x010a
        /*02fe*/ 	.byte	0xff
	.zero		1


	//   ....[28]....
        /*0300*/ 	.word	0x00002750
        /*0304*/ 	.word	0x00000000
        /*0308*/ 	.word	0x00031838
        /*030c*/ 	.short	0x010a
        /*030e*/ 	.byte	0xff
	.zero		1


	//   ....[29]....
        /*0310*/ 	.word	0x00002880
        /*0314*/ 	.word	0x00000000
        /*0318*/ 	.word	0x00031820
        /*031c*/ 	.short	0x010a
        /*031e*/ 	.byte	0xff
	.zero		1


	//   ....[30]....
        /*0320*/ 	.word	0x00002a90
        /*0324*/ 	.word	0x00000000
        /*0328*/ 	.word	0x00031828
        /*032c*/ 	.short	0x010a
        /*032e*/ 	.byte	0xff
	.zero		1


	//   ....[31]....
        /*0330*/ 	.word	0x00002bc0
        /*0334*/ 	.word	0x00000000
        /*0338*/ 	.word	0x00031830
        /*033c*/ 	.short	0x010a
        /*033e*/ 	.byte	0xff
	.zero		1


	//   ....[32]....
        /*0340*/ 	.word	0x00002cf0
        /*0344*/ 	.word	0x00000000
        /*0348*/ 	.word	0x00031838
        /*034c*/ 	.short	0x010a
        /*034e*/ 	.byte	0xff
	.zero		1


	//   ....[33]....
        /*0350*/ 	.word	0x00003190
        /*0354*/ 	.word	0x00000002
        /*0358*/ 	.word	0x00031860
        /*035c*/ 	.short	0x010a
        /*035e*/ 	.byte	0xff
	.zero		1


	//   ....[34]....
        /*0360*/ 	.word	0x00004950
        /*0364*/ 	.word	0x00000002
        /*0368*/ 	.word	0x00000000
        /*036c*/ 	.short	0x0101
        /*036e*/ 	.byte	0xff
	.zero		1


	//   ....[35]....
        /*0370*/ 	.word	0x00004cc0
        /*0374*/ 	.word	0x00000002
        /*0378*/ 	.word	0x00031800
        /*037c*/ 	.short	0x010a
        /*037e*/ 	.byte	0xff
	.zero		1


	//   ....[36]....
        /*0380*/ 	.word	0x00004d40
        /*0384*/ 	.word	0x00000000
        /*0388*/ 	.word	0x00031870
        /*038c*/ 	.short	0x010a
        /*038e*/ 	.byte	0xff
	.zero		1


	//   ....[37]....
        /*0390*/ 	.word	0x00004db0
        /*0394*/ 	.word	0x00000002
        /*0398*/ 	.word	0x00031840
        /*039c*/ 	.short	0x010a
        /*039e*/ 	.byte	0xff
	.zero		1


	//   ....[38]....
        /*03a0*/ 	.word	0x00004e20
        /*03a4*/ 	.word	0x00000000
        /*03a8*/ 	.word	0x00031840
        /*03ac*/ 	.short	0x010a
        /*03ae*/ 	.byte	0xff
	.zero		1


	//   ....[39]....
        /*03b0*/ 	.word	0x00004e90
        /*03b4*/ 	.word	0x00000000
        /*03b8*/ 	.word	0x00031820
        /*03bc*/ 	.short	0x010a
        /*03be*/ 	.byte	0xff
	.zero		1


	//   ....[40]....
        /*03c0*/ 	.word	0x00004f00
        /*03c4*/ 	.word	0x00000000
        /*03c8*/ 	.word	0x00031828
        /*03cc*/ 	.short	0x010a
        /*03ce*/ 	.byte	0xff
	.zero		1


	//   ....[41]....
        /*03d0*/ 	.word	0x00004f70
        /*03d4*/ 	.word	0x00000000
        /*03d8*/ 	.word	0x00031830
        /*03dc*/ 	.short	0x010a
        /*03de*/ 	.byte	0xff
	.zero		1


	//   ....[42]....
        /*03e0*/ 	.word	0x00004fe0
        /*03e4*/ 	.word	0x00000000
        /*03e8*/ 	.word	0x00031838
        /*03ec*/ 	.short	0x010a
        /*03ee*/ 	.byte	0xff
	.zero		1


	//   ....[43]....
        /*03f0*/ 	.word	0x00005050
        /*03f4*/ 	.word	0x00000000
        /*03f8*/ 	.word	0x00031820
        /*03fc*/ 	.short	0x010a
        /*03fe*/ 	.byte	0xff
	.zero		1


	//   ....[44]....
        /*0400*/ 	.word	0x000050c0
        /*0404*/ 	.word	0x00000000
        /*0408*/ 	.word	0x00031828
        /*040c*/ 	.short	0x010a
        /*040e*/ 	.byte	0xff
	.zero		1


	//   ....[45]....
        /*0410*/ 	.word	0x00005130
        /*0414*/ 	.word	0x00000000
        /*0418*/ 	.word	0x00031830
        /*041c*/ 	.short	0x010a
        /*041e*/ 	.byte	0xff
	.zero		1


	//   ....[46]....
        /*0420*/ 	.word	0x000051a0
        /*0424*/ 	.word	0x00000000
        /*0428*/ 	.word	0x00031838
        /*042c*/ 	.short	0x010a
        /*042e*/ 	.byte	0xff
	.zero		1


	//   ....[47]....
        /*0430*/ 	.word	0x00005210
        /*0434*/ 	.word	0x00000000
        /*0438*/ 	.word	0x00031820
        /*043c*/ 	.short	0x010a
        /*043e*/ 	.byte	0xff
	.zero		1


	//   ....[48]....
        /*0440*/ 	.word	0x00005280
        /*0444*/ 	.word	0x00000000
        /*0448*/ 	.word	0x00031828
        /*044c*/ 	.short	0x010a
        /*044e*/ 	.byte	0xff
	.zero		1


	//   ....[49]....
        /*0450*/ 	.word	0x000052f0
        /*0454*/ 	.word	0x00000000
        /*0458*/ 	.word	0x00031830
        /*045c*/ 	.short	0x010a
        /*045e*/ 	.byte	0xff
	.zero		1


	//   ....[50]....
        /*0460*/ 	.word	0x00005360
        /*0464*/ 	.word	0x00000000
        /*0468*/ 	.word	0x00031838
        /*046c*/ 	.short	0x010a
        /*046e*/ 	.byte	0xff
	.zero		1


	//   ....[51]....
        /*0470*/ 	.word	0x000053c0
        /*0474*/ 	.word	0x00000002
        /*0478*/ 	.word	0x00031860
        /*047c*/ 	.short	0x010a
        /*047e*/ 	.byte	0xff
	.zero		1


	//----- nvinfo : EIATTR_NUM_MBARRIERS
	.align		4
.L_57:
        /*0480*/ 	.byte	0x03, 0x38
        /*0482*/ 	.short	0x0010


	//----- nvinfo : EIATTR_EXIT_INSTR_OFFSETS
	.align		4
        /*0484*/ 	.byte	0x04, 0x1c
        /*0486*/ 	.short	(.L_59 - .L_58)


	//   ....[0]....
.L_58:
        /*0488*/ 	.word	0x00000830


	//   ....[1]....
        /*048c*/ 	.word	0x00000e10


	//   ....[2]....
        /*0490*/ 	.word	0x00000ef0


	//   ....[3]....
        /*0494*/ 	.word	0x000018d0


	//   ....[4]....
        /*0498*/ 	.word	0x00001940


	//   ....[5]....
        /*049c*/ 	.word	0x00002e40


	//   ....[6]....
        /*04a0*/ 	.word	0x00002ea0


	//   ....[7]....
        /*04a4*/ 	.word	0x00004ab0


	//   ....[8]....
        /*04a8*/ 	.word	0x00004ca0


	//----- nvinfo : EIATTR_MAX_THREADS
	.align		4
.L_59:
        /*04ac*/ 	.byte	0x04, 0x05
        /*04ae*/ 	.short	(.L_61 - .L_60)
.L_60:
        /*04b0*/ 	.word	0x00000100
        /*04b4*/ 	.word	0x00000001
        /*04b8*/ 	.word	0x00000001


	//----- nvinfo : EIATTR_CRS_STACK_SIZE
	.align		4
.L_61:
        /*04bc*/ 	.byte	0x04, 0x1e
        /*04be*/ 	.short	(.L_63 - .L_62)
.L_62:
        /*04c0*/ 	.word	0x00000000


	//----- nvinfo : EIATTR_CBANK_PARAM_SIZE
	.align		4
.L_63:
        /*04c4*/ 	.byte	0x03, 0x19
        /*04c6*/ 	.short	0x02c0


	//----- nvinfo : EIATTR_PARAM_CBANK
	.align		4
        /*04c8*/ 	.byte	0x04, 0x0a
        /*04ca*/ 	.short	(.L_65 - .L_64)
	.align		4
.L_64:
        /*04cc*/ 	.word	index@(.nv.constant0._ZN9deep_gemm24sm100_fp8_gemm_1d1d_implILN4cute4UMMA5MajorE0ELS3_0ELj0ELj24576ELj1536ELj128ELj224ELj128ELj1ELj128ELj128ELj64ELj4ELj128ELj128ELj1ELb0ELj147ELNS_8GemmTypeE0ELb0EN7cutlass10bfloat16_tENS_16EpilogueIdentityEEEvPijjj14CUtensorMap_stS9_S9_S9_S9_)
        /*04d0*/ 	.short	0x0380
        /*04d2*/ 	.short	0x02c0


	//----- nvinfo : EIATTR_SW_WAR
	.align		4
.L_65:
        /*04d4*/ 	.byte	0x04, 0x36
        /*04d6*/ 	.short	(.L_67 - .L_66)
.L_66:
        /*04d8*/ 	.word	0x00000008
.L_67:


//--------------------- .nv.compat                --------------------------
	.section	.nv.compat,"",@"SHT_CUDA_COMPAT_INFO"
	.align	4
        /*0000*/ 	.byte	0x02, 0x02, 0x02, 0x00, 0x02, 0x05, 0x05, 0x00, 0x02, 0x03, 0x01, 0x00, 0x02, 0x06, 0x01, 0x00


//--------------------- .nv.callgraph             --------------------------
	.section	.nv.callgraph,"",@"SHT_CUDA_CALLGRAPH"
	.align	4
	.sectionentsize	8
	.align		4
        /*0000*/ 	.word	0x00000000
	.align		4
        /*0004*/ 	.word	0xffffffff
	.align		4
        /*0008*/ 	.word	0x00000000
	.align		4
        /*000c*/ 	.word	0xfffffffe
	.align		4
        /*0010*/ 	.word	0x00000000
	.align		4
        /*0014*/ 	.word	0xfffffffd
	.align		4
        /*0018*/ 	.word	0x00000000
	.align		4
        /*001c*/ 	.word	0xfffffffc


//--------------------- .nv.constant4             --------------------------
	.section	.nv.constant4,"a",@progbits
	.align	8
	.align		8
.nv.constant4:
        /*0000*/ 	.dword	_ZN45_INTERNAL_50c9e4a9_9_kernel_cu_b5153ff3_949884cuda3std3__45__cpo5beginE
	.align		8
        /*0008*/ 	.dword	_ZN45_INTERNAL_50c9e4a9_9_kernel_cu_b5153ff3_949884cuda3std3__45__cpo3endE
	.align		8
        /*0010*/ 	.dword	_ZN45_INTERNAL_50c9e4a9_9_kernel_cu_b5153ff3_949884cuda3std3__45__cpo6cbeginE
	.align		8
        /*0018*/ 	.dword	_ZN45_INTERNAL_50c9e4a9_9_kernel_cu_b5153ff3_949884cuda3std3__45__cpo4cendE
	.align		8
        /*0020*/ 	.dword	_ZN45_INTERNAL_50c9e4a9_9_kernel_cu_b5153ff3_949884cuda3std3__447_GLOBAL__N__50c9e4a9_9_kernel_cu_b5153ff3_949886ignoreE
	.align		8
        /*0028*/ 	.dword	_ZN45_INTERNAL_50c9e4a9_9_kernel_cu_b5153ff3_949884cuda3std3__419piecewise_constructE
	.align		8
        /*0030*/ 	.dword	_ZN45_INTERNAL_50c9e4a9_9_kernel_cu_b5153ff3_949884cuda3std3__48in_placeE
	.align		8
        /*0038*/ 	.dword	_ZN45_INTERNAL_50c9e4a9_9_kernel_cu_b5153ff3_949884cuda3std6ranges3__45__cpo4swapE
	.align		8
        /*0040*/ 	.dword	_ZN45_INTERNAL_50c9e4a9_9_kernel_cu_b5153ff3_949884cuda3std6ranges3__45__cpo9iter_moveE
	.align		8
        /*0048*/ 	.dword	_ZN45_INTERNAL_50c9e4a9_9_kernel_cu_b5153ff3_949884cute7productE
	.align		8
        /*0050*/ 	.dword	_ZN45_INTERNAL_50c9e4a9_9_kernel_cu_b5153ff3_949884cute1_E


//--------------------- .text._ZN9deep_gemm24sm100_fp8_gemm_1d1d_implILN4cute4UMMA5MajorE0ELS3_0ELj0ELj24576ELj1536ELj128ELj224ELj128ELj1ELj128ELj128ELj64ELj4ELj128ELj128ELj1ELb0ELj147ELNS_8GemmTypeE0ELb0EN7cutlass10bfloat16_tENS_16EpilogueIdentityEEEvPijjj14CUtensorMap_stS9_S9_S9_S9_ --------------------------
	.section	.text._ZN9deep_gemm24sm100_fp8_gemm_1d1d_implILN4cute4UMMA5MajorE0ELS3_0ELj0ELj24576ELj1536ELj128ELj224ELj128ELj1ELj128ELj128ELj64ELj4ELj128ELj128ELj1ELb0ELj147ELNS_8GemmTypeE0ELb0EN7cutlass10bfloat16_tENS_16EpilogueIdentityEEEvPijjj14CUtensorMap_stS9_S9_S9_S9_,"ax",@progbits
	.align	128
        .global         _ZN9deep_gemm24sm100_fp8_gemm_1d1d_implILN4cute4UMMA5MajorE0ELS3_0ELj0ELj24576ELj1536ELj128ELj224ELj128ELj1ELj128ELj128ELj64ELj4ELj128ELj128ELj1ELb0ELj147ELNS_8GemmTypeE0ELb0EN7cutlass10bfloat16_tENS_16EpilogueIdentityEEEvPijjj14CUtensorMap_stS9_S9_S9_S9_
        .type           _ZN9deep_gemm24sm100_fp8_gemm_1d1d_implILN4cute4UMMA5MajorE0ELS3_0ELj0ELj24576ELj1536ELj128ELj224ELj128ELj1ELj128ELj128ELj64ELj4ELj128ELj128ELj1ELb0ELj147ELNS_8GemmTypeE0ELb0EN7cutlass10bfloat16_tENS_16EpilogueIdentityEEEvPijjj14CUtensorMap_stS9_S9_S9_S9_,@function
        .size           _ZN9deep_gemm24sm100_fp8_gemm_1d1d_implILN4cute4UMMA5MajorE0ELS3_0ELj0ELj24576ELj1536ELj128ELj224ELj128ELj1ELj128ELj128ELj64ELj4ELj128ELj128ELj1ELb0ELj147ELNS_8GemmTypeE0ELb0EN7cutlass10bfloat16_tENS_16EpilogueIdentityEEEvPijjj14CUtensorMap_stS9_S9_S9_S9_,(.L_x_104 - _ZN9deep_gemm24sm100_fp8_gemm_1d1d_implILN4cute4UMMA5MajorE0ELS3_0ELj0ELj24576ELj1536ELj128ELj224ELj128ELj1ELj128ELj128ELj64ELj4ELj128ELj128ELj1ELb0ELj147ELNS_8GemmTypeE0ELb0EN7cutlass10bfloat16_tENS_16EpilogueIdentityEEEvPijjj14CUtensorMap_stS9_S9_S9_S9_)
        .other          _ZN9deep_gemm24sm100_fp8_gemm_1d1d_implILN4cute4UMMA5MajorE0ELS3_0ELj0ELj24576ELj1536ELj128ELj224ELj128ELj1ELj128ELj128ELj64ELj4ELj128ELj128ELj1ELb0ELj147ELNS_8GemmTypeE0ELb0EN7cutlass10bfloat16_tENS_16EpilogueIdentityEEEvPijjj14CUtensorMap_stS9_S9_S9_S9_,@"STO_CUDA_ENTRY STV_DEFAULT"
_ZN9deep_gemm24sm100_fp8_gemm_1d1d_implILN4cute4UMMA5MajorE0ELS3_0ELj0ELj24576ELj1536ELj128ELj224ELj128ELj1ELj128ELj128ELj64ELj4ELj128ELj128ELj1ELb0ELj147ELNS_8GemmTypeE0ELb0EN7cutlass10bfloat16_tENS_16EpilogueIdentityEEEvPijjj14CUtensorMap_stS9_S9_S9_S9_:
.text._ZN9deep_gemm24sm100_fp8_gemm_1d1d_implILN4cute4UMMA5MajorE0ELS3_0ELj0ELj24576ELj1536ELj128ELj224ELj128ELj1ELj128ELj128ELj64ELj4ELj128ELj128ELj1ELb0ELj147ELNS_8GemmTypeE0ELb0EN7cutlass10bfloat16_tENS_16EpilogueIdentityEEEvPijjj14CUtensorMap_stS9_S9_S9_S9_:
[----:B------:R-:W1:Y:S01]  /*0000*/  LDC R1, c[0x0][0x37c] ;  /* 0x0000df00ff017b82 */ /* 0x000e620000000800 */
[----:B------:R-:W2:Y:S02]  /*0010*/  S2R R0, SR_TID.X ;  /* 0x0000000000007919 */ /* 0x000ea40000002100 */
[----:B--2---:R-:W-:-:S05]  /*0020*/  SHF.R.U32.HI R0, RZ, 0x5, R0 ;  /* 0x00000005ff007819 */ /* 0x004fca0000011600 */
[----:B------:R-:W2:Y:S02]  /*0030*/  SHFL.IDX PT, R3, R0, RZ, 0x1f ;  /* 0x00001fff00037589 */ /* 0x000ea400000e0000 */
[----:B--2---:R-:W-:-:S13]  /*0040*/  ISETP.NE.AND P0, PT, R3, 0x2, PT ;  /* 0x000000020300780c */ /* 0x004fda0003f05270 */
[----:B-1----:R-:W-:Y:S05]  /*0050*/  @!P0 BRA `(.L_x_0) ;  /* 0x0000000400008947 */ /* 0x002fea0003800000 */
[----:B------:R-:W-:-:S13]  /*0060*/  ISETP.NE.AND P0, PT, R3, 0x1, PT ;  /* 0x000000010300780c */ /* 0x000fda0003f05270 */
[----:B------:R-:W-:Y:S05]  /*0070*/  @!P0 BRA `(.L_x_1) ;  /* 0x0000000000608947 */ /* 0x000fea0003800000 */
[----:B------:R-:W-:-:S13]  /*0080*/  ISETP.NE.AND P0, PT, R3, RZ, PT ;  /* 0x000000ff0300720c */ /* 0x000fda0003f05270 */
[----:B------:R-:W-:Y:S05]  /*0090*/  @P0 BRA `(.L_x_2) ;  /* 0x0000000400a80947 */ /* 0x000fea0003800000 */
[----:B------:R-:W-:Y:S01]  /*00a0*/  ELECT P0, URZ, PT ;  /* 0x0000000000ff782f */ /* 0x000fe20003800000 */
[----:B------:R-:W-:-:S12]  /*00b0*/  BSSY.RECONVERGENT B0, `(.L_x_3) ;  /* 0x0000013000007945 */ /* 0x000fd80003800200 */
[----:B------:R-:W-:Y:S05]  /*00c0*/  @!P0 BRA `(.L_x_4) ;  /* 0x0000000000448947 */ /* 0x000fea0003800000 */
[----:B------:R-:W1:Y:S02]  /*00d0*/  LDCU.64 UR4, c[0x0][0x348] ;  /* 0x00006900ff0477ac */ /* 0x000e640008000a00 */
[----:B-1----:R-:W-:Y:S02]  /*00e0*/  UIADD3 UR12, UP4, UPT, UR4, 0x40, URZ ;  /* 0x00000040040c7890 */ /* 0x002fe4000ff9e0ff */
[----:B------:R-:W-:Y:S02]  /*00f0*/  UIADD3 UR10, UP3, UPT, UR4, 0xc0, URZ ;  /* 0x000000c0040a7890 */ /* 0x000fe4000ff7e0ff */
[----:B------:R-:W-:Y:S02]  /*0100*/  UIADD3 UR8, UP2, UPT, UR4, 0x140, URZ ;  /* 0x0000014004087890 */ /* 0x000fe4000ff5e0ff */
[----:B------:R-:W-:Y:S02]  /*0110*/  UIADD3 UR6, UP1, UPT, UR4, 0x1c0, URZ ;  /* 0x000001c004067890 */ /* 0x000fe4000ff3e0ff */
[----:B------:R-:W-:-:S02]  /*0120*/  UIADD3 UR4, UP0, UPT, UR4, 0x240, URZ ;  /* 0x0000024004047890 */ /* 0x000fc4000ff1e0ff */
[----:B------:R-:W-:Y:S02]  /*0130*/  UIADD3.X UR13, UPT, UPT, URZ, UR5, URZ, UP4, !UPT ;  /* 0x00000005ff0d7290 */ /* 0x000fe4000a7fe4ff */
[----:B------:R-:W-:Y:S02]  /*0140*/  UIADD3.X UR11, UPT, UPT, URZ, UR5, URZ, UP3, !UPT ;  /* 0x00000005ff0b7290 */ /* 0x000fe40009ffe4ff */
[----:B------:R-:W-:Y:S02]  /*0150*/  UIADD3.X UR9, UPT, UPT, URZ, UR5, URZ, UP2, !UPT ;  /* 0x00000005ff097290 */ /* 0x000fe400097fe4ff */
[----:B------:R-:W-:Y:S02]  /*0160*/  UIADD3.X UR7, UPT, UPT, URZ, UR5, URZ, UP1, !UPT ;  /* 0x00000005ff077290 */ /* 0x000fe40008ffe4ff */
[----:B------:R-:W-:Y:S01]  /*0170*/  UIADD3.X UR5, UPT, UPT, URZ, UR5, URZ, UP0, !UPT ;  /* 0x00000005ff057290 */ /* 0x000fe200087fe4ff */
[----:B------:R1:W-:Y:S02]  /*0180*/  UTMACCTL.PF [UR12] ;  /* 0x000000000c0079b9 */ /* 0x0003e40008040000 */
[----:B------:R1:W-:Y:S02]  /*0190*/  UTMACCTL.PF [UR10] ;  /* 0x000000000a0079b9 */ /* 0x0003e40008040000 */
[----:B------:R1:W-:Y:S02]  /*01a0*/  UTMACCTL.PF [UR8] ;  /* 0x00000000080079b9 */ /* 0x0003e40008040000 */
[----:B------:R1:W-:Y:S02]  /*01b0*/  UTMACCTL.PF [UR6] ;  /* 0x00000000060079b9 */ /* 0x0003e40008040000 */
[----:B------:R1:W-:Y:S02]  /*01c0*/  UTMACCTL.PF [UR4] ;  /* 0x00000000040079b9 */ /* 0x0003e40008040000 */
[----:B-1----:R-:W-:Y:S01]  /*01d0*/  NOP ;  /* 0x0000000000007918 */ /* 0x002fe20000000000 */
.L_x_4:
[----:B------:R-:W-:Y:S05]  /*01e0*/  BSYNC.RECONVERGENT B0 ;  /* 0x0000000000007941 */ /* 0x000fea0003800200 */
.L_x_3:
[----:B------:R-:W-:Y:S05]  /*01f0*/  BRA `(.L_x_2) ;  /* 0x0000000400507947 */ /* 0x000fea0003800000 */
.L_x_1:
[----:B------:R-:W-:Y:S01]  /*0200*/  ELECT P0, URZ, PT ;  /* 0x0000000000ff782f */ /* 0x000fe20003800000 */
[----:B------:R-:W-:-:S12]  /*0210*/  BSSY.RECONVERGENT B0, `(.L_x_5) ;  /* 0x0000023000007945 */ /* 0x000fd80003800200 */
[----:B------:R-:W-:Y:S05]  /*0220*/  @!P0 BRA `(.L_x_6) ;  /* 0x0000000000848947 */ /* 0x000fea0003800000 */
[----:B------:R-:W1:Y:S01]  /*0230*/  S2UR UR5, SR_CgaCtaId ;  /* 0x00000000000579c3 */ /* 0x000e620000008800 */
[----:B------:R-:W-:Y:S01]  /*0240*/  UMOV UR7, 0x400 ;  /* 0x0000040000077882 */ /* 0x000fe20000000000 */
[----:B------:R-:W-:Y:S01]  /*0250*/  UMOV UR6, 0x1 ;  /* 0x0000000100067882 */ /* 0x000fe20000000000 */
[----:B------:R-:W-:Y:S02]  /*0260*/  UMOV UR4, 0x20 ;  /* 0x0000002000047882 */ /* 0x000fe40000000000 */
[----:B------:R-:W-:-:S04]  /*0270*/  UIADD3 UR8, UPT, UPT, -UR4, 0x100000, URZ ;  /* 0x0010000004087890 */ /* 0x000fc8000fffe1ff */
[----:B------:R-:W-:Y:S02]  /*0280*/  USHF.L.U32 UR9, UR8, 0xb, URZ ;  /* 0x0000000b08097899 */ /* 0x000fe400080006ff */
[----:B------:R-:W-:Y:S01]  /*0290*/  USHF.L.U32 UR8, UR8, 0x1, URZ ;  /* 0x0000000108087899 */ /* 0x000fe200080006ff */
[----:B------:R-:W-:Y:S02]  /*02a0*/  UMOV UR4, 0x80 ;  /* 0x0000008000047882 */ /* 0x000fe40000000000 */
[----:B------:R-:W-:-:S04]  /*02b0*/  UIADD3 UR10, UPT, UPT, -UR4, 0x100000, URZ ;  /* 0x00100000040a7890 */ /* 0x000fc8000fffe1ff */
[----:B------:R-:W-:Y:S02]  /*02c0*/  USHF.L.U32 UR11, UR10, 0xb, URZ ;  /* 0x0000000b0a0b7899 */ /* 0x000fe400080006ff */
[----:B------:R-:W-:Y:S02]  /*02d0*/  USHF.L.U32 UR10, UR10, 0x1, URZ ;  /* 0x000000010a0a7899 */ /* 0x000fe400080006ff */
[----:B-1----:R-:W-:Y:S02]  /*02e0*/  ULEA UR5, UR5, UR7, 0x18 ;  /* 0x0000000705057291 */ /* 0x002fe4000f8ec0ff */
[----:B------:R-:W-:-:S04]  /*02f0*/  UIADD3 UR6, UPT, UPT, -UR6, 0x100000, URZ ;  /* 0x0010000006067890 */ /* 0x000fc8000fffe1ff */
[----:B------:R-:W-:Y:S02]  /*0300*/  USHF.L.U32 UR7, UR6, 0xb, URZ ;  /* 0x0000000b06077899 */ /* 0x000fe400080006ff */
[----:B------:R-:W-:Y:S01]  /*0310*/  USHF.L.U32 UR6, UR6, 0x1, URZ ;  /* 0x0000000106067899 */ /* 0x000fe200080006ff */
[----:B------:R-:W1:Y:S11]  /*0320*/  FENCE.VIEW.ASYNC.S ;  /* 0x00000000000073c6 */ /* 0x000e760000000000 */
[----:B-1----:R1:W2:Y:S01]  /*0330*/  SYNCS.EXCH.64 URZ, [UR5+0x31800], UR6 ;  /* 0x0318000605ff75b2 */ /* 0x0022a20008000100 */
[----:B------:R1:W3:Y:S01]  /*0340*/  SYNCS.EXCH.64 URZ, [UR5+0x31820], UR6 ;  /* 0x0318200605ff75b2 */ /* 0x0002e20008000100 */
[----:B------:R1:W4:Y:S01]  /*0350*/  SYNCS.EXCH.64 URZ, [UR5+0x31840], UR8 ;  /* 0x0318400805ff75b2 */ /* 0x0003220008000100 */
[----:B------:R1:W5:Y:S01]  /*0360*/  SYNCS.EXCH.64 URZ, [UR5+0x31808], UR6 ;  /* 0x0318080605ff75b2 */ /* 0x0003620008000100 */
[----:B------:R1:W1:Y:S01]  /*0370*/  SYNCS.EXCH.64 URZ, [UR5+0x31828], UR6 ;  /* 0x0318280605ff75b2 */ /* 0x0002620008000100 */
        /* <DEDUP_REMOVED lines=11> */
[----:B------:R-:W-:Y:S01]  /*0430*/  NOP ;  /* 0x0000000000007918 */ /* 0x000fe20000000000 */
.L_x_6:
[----:B-1----:R-:W-:Y:S05]  /*0440*/  BSYNC.RECONVERGENT B0 ;  /* 0x0000000000007941 */ /* 0x002fea0003800200 */
.L_x_5:
[----:B------:R-:W-:Y:S05]  /*0450*/  BRA `(.L_x_2) ;  /* 0x0000000000b87947 */ /* 0x000fea0003800000 */
.L_x_0:
[----:B------:R-:W1:Y:S01]  /*0460*/  S2UR UR6, SR_CgaCtaId ;  /* 0x00000000000679c3 */ /* 0x000e620000008800 */
[----:B------:R-:W-:Y:S01]  /*0470*/  NOP ;  /* 0x0000000000007918 */ /* 0x000fe20000000000 */
[----:B------:R-:W-:Y:S01]  /*0480*/  UMOV UR4, 0x40 ;  /* 0x0000004000047882 */ /* 0x000fe20000000000 */
[----:B------:R-:W-:Y:S01]  /*0490*/  UMOV UR5, 0x400 ;  /* 0x0000040000057882 */ /* 0x000fe20000000000 */
[----:B-1----:R-:W-:Y:S02]  /*04a0*/  ULEA UR4, UR6, UR4, 0x18 ;  /* 0x0000000406047291 */ /* 0x002fe4000f8ec0ff */
[----:B------:R-:W-:-:S07]  /*04b0*/  ULEA UR5, UR6, UR5, 0x18 ;  /* 0x0000000506057291 */ /* 0x000fce000f8ec0ff */
[----:B------:R-:W1:Y:S02]  /*04c0*/  LDS.U8 R0, [UR4] ;  /* 0x00000004ff007984 */ /* 0x000e640008000000 */
[----:B-1----:R-:W-:-:S13]  /*04d0*/  ISETP.NE.AND P0, PT, R0, RZ, PT ;  /* 0x000000ff0000720c */ /* 0x002fda0003f05270 */
[----:B------:R-:W-:Y:S05]  /*04e0*/  @P0 BRA `(.L_x_7) ;  /* 0x00000000007c0947 */ /* 0x000fea0003800000 */
[----:B------:R-:W-:-:S13]  /*04f0*/  ELECT P0, URZ, PT ;  /* 0x0000000000ff782f */ /* 0x000fda0003800000 */
[----:B------:R-:W-:Y:S05]  /*0500*/  @!P0 BRA `(.L_x_8) ;  /* 0x0000000000848947 */ /* 0x000fea0003800000 */
[----:B------:R-:W-:Y:S01]  /*0510*/  UMOV UR4, 0x10 ;  /* 0x0000001000047882 */ /* 0x000fe20000000000 */
[----:B------:R-:W-:-:S04]  /*0520*/  IMAD.MOV.U32 R2, RZ, RZ, 0xffff ;  /* 0x0000ffffff027424 */ /* 0x000fc800078e00ff */
[----:B------:R-:W-:Y:S04]  /*0530*/  DEPBAR.LE SB1, 0x36 ;  /* 0x00009d800000791a */ /* 0x000fe80000000000 */
[----:B------:R-:W1:Y:S02]  /*0540*/  UTCATOMSWS.FIND_AND_SET.ALIGN UP0, UR4, UR4 ;  /* 0x00000004000475e3 */ /* 0x000e640008000800 */
[----:B-1----:R-:W-:Y:S01]  /*0550*/  PLOP3.LUT P0, PT, PT, PT, UP0, 0x80, 0x8 ;  /* 0x000000000008781c */ /* 0x002fe20003f0f008 */
[----:B------:R-:W-:-:S03]  /*0560*/  IMAD.U32 R7, RZ, RZ, UR4 ;  /* 0x00000004ff077e24 */ /* 0x000fc6000f8e00ff */
[----:B------:R-:W-:-:S04]  /*0570*/  SEL R0, RZ, 0xffffffff, !P0 ;  /* 0xffffffffff007807 */ /* 0x000fc80004000000 */
[----:B------:R-:W-:Y:S01]  /*0580*/  ISETP.NE.AND P0, PT, R0, RZ, PT ;  /* 0x000000ff0000720c */ /* 0x000fe20003f05270 */
[----:B------:R-:W-:-:S12]  /*0590*/  IMAD.MOV.U32 R0, RZ, RZ, 0x1 ;  /* 0x00000001ff007424 */ /* 0x000fd800078e00ff */
[----:B------:R-:W-:Y:S05]  /*05a0*/  @P0 BRA `(.L_x_9) ;  /* 0x0000000000240947 */ /* 0x000fea0003800000 */
.L_x_10:
[----:B------:R-:W-:Y:S05]  /*05b0*/  NANOSLEEP 0x64 ;  /* 0x000000640000795d */ /* 0x000fea0003800000 */
[----:B------:R-:W-:-:S05]  /*05c0*/  UMOV UR4, 0x10 ;  /* 0x0000001000047882 */ /* 0x000fca0000000000 */
[----:B------:R-:W-:Y:S04]  /*05d0*/  DEPBAR.LE SB1, 0x36 ;  /* 0x00009d800000791a */ /* 0x000fe80000000000 */
[----:B------:R-:W1:Y:S02]  /*05e0*/  UTCATOMSWS.FIND_AND_SET.ALIGN UP0, UR4, UR4 ;  /* 0x00000004000475e3 */ /* 0x000e640008000800 */
[----:B-1----:R-:W-:Y:S01]  /*05f0*/  PLOP3.LUT P0, PT, PT, PT, UP0, 0x80, 0x8 ;  /* 0x000000000008781c */ /* 0x002fe20003f0f008 */
[----:B------:R-:W-:-:S03]  /*0600*/  IMAD.U32 R7, RZ, RZ, UR4 ;  /* 0x00000004ff077e24 */ /* 0x000fc6000f8e00ff */
[----:B------:R-:W-:-:S04]  /*0610*/  SEL R4, RZ, 0xffffffff, !P0 ;  /* 0xffffffffff047807 */ /* 0x000fc80004000000 */
[----:B------:R-:W-:-:S13]  /*0620*/  ISETP.NE.AND P0, PT, R4, RZ, PT ;  /* 0x000000ff0400720c */ /* 0x000fda0003f05270 */
[----:B------:R-:W-:Y:S05]  /*0630*/  @!P0 BRA `(.L_x_10) ;  /* 0xfffffffc00dc8947 */ /* 0x000fea000383ffff */
.L_x_9:
[C---:B------:R-:W-:Y:S01]  /*0640*/  VIADD R5, R7.reuse, 0x10 ;  /* 0x0000001007057836 */ /* 0x040fe20000000000 */
[----:B------:R-:W-:Y:S01]  /*0650*/  UMOV UR4, 0x50 ;  /* 0x0000005000047882 */ /* 0x000fe20000000000 */
[----:B------:R-:W-:Y:S01]  /*0660*/  SHF.L.U32 R2, R2, R7, RZ ;  /* 0x0000000702027219 */ /* 0x000fe200000006ff */
[----:B------:R-:W-:Y:S01]  /*0670*/  ULEA UR4, UR6, UR4, 0x18 ;  /* 0x0000000406047291 */ /* 0x000fe2000f8ec0ff */
[----:B------:R-:W-:Y:S01]  /*0680*/  IMAD.SHL.U32 R7, R7, 0x20, RZ ;  /* 0x0000002007077824 */ /* 0x000fe200078e00ff */
[----:B------:R-:W-:-:S04]  /*0690*/  SHF.L.U32 R5, R0, R5, RZ ;  /* 0x0000000500057219 */ /* 0x000fc800000006ff */
[----:B------:R-:W-:-:S05]  /*06a0*/  LOP3.LUT R2, R5, R2, RZ, 0xfc, !PT ;  /* 0x0000000205027212 */ /* 0x000fca00078efcff */
[----:B------:R1:W-:Y:S04]  /*06b0*/  ATOMS.OR RZ, [UR4], R2 ;  /* 0x00000002ffff798c */ /* 0x0003e8000b000004 */
[----:B------:R1:W-:Y:S01]  /*06c0*/  STS [UR5+0x31880], R7 ;  /* 0x03188007ff007988 */ /* 0x0003e20008000805 */
[----:B------:R-:W-:Y:S05]  /*06d0*/  BRA `(.L_x_8) ;  /* 0x0000000000107947 */ /* 0x000fea0003800000 */
.L_x_7:
[----:B------:R-:W-:Y:S02]  /*06e0*/  MOV R0, 0xffffffff ;  /* 0xffffffff00007802 */ /* 0x000fe40000000f00 */
[----:B------:R-:W-:-:S03]  /*06f0*/  MOV R4, 0x720 ;  /* 0x0000072000047802 */ /* 0x000fc60000000f00 */
[----:B------:R1:W-:Y:S04]  /*0700*/  STS [UR5+0x31880], R0 ;  /* 0x03188000ff007988 */ /* 0x0003e80008000805 */
[----:B-1----:R-:W-:Y:S05]  /*0710*/  CALL.REL.NOINC `($__internal_1_$__cuda_sm10x_tcgen05_guardrail_trap_phase_invalid_during_alloc) ;  /* 0x0000004c00487944 */ /* 0x002fea0003c00000 */
.L_x_8:
[----:B------:R-:W-:Y:S05]  /*0720*/  WARPSYNC.ALL ;  /* 0x0000000000007948 */ /* 0x000fea0003800000 */
[----:B------:R-:W-:Y:S01]  /*0730*/  NOP ;  /* 0x0000000000007918 */ /* 0x000fe20000000000 */
.L_x_2:
[----:B------:R-:W1:Y:S01]  /*0740*/  LDC R0, c[0x0][0x388] ;  /* 0x0000e200ff007b82 */ /* 0x000e620000000800 */
[----:B------:R-:W5:Y:S07]  /*0750*/  S2R R21, SR_LANEID ;  /* 0x0000000000157919 */ /* 0x000f6e0000000000 */
[----:B--2345:R-:W-:Y:S01]  /*0760*/  BAR.SYNC.DEFER_BLOCKING 0x0 ;  /* 0x0000000000007b1d */ /* 0x03cfe20000010000 */
[----:B------:R-:W-:Y:S02]  /*0770*/  ISETP.NE.AND P0, PT, R3, RZ, PT ;  /* 0x000000ff0300720c */ /* 0x000fe40003f05270 */
[----:B-1----:R-:W-:-:S04]  /*0780*/  IADD3 R0, PT, PT, R0, 0x7f, RZ ;  /* 0x0000007f00007810 */ /* 0x002fc80007ffe0ff */
[----:B------:R-:W-:-:S05]  /*0790*/  SHF.R.U32.HI R31, RZ, 0x7, R0 ;  /* 0x00000007ff1f7819 */ /* 0x000fca0000011600 */
[----:B------:R-:W-:Y:S02]  /*07a0*/  IMAD R22, R31, 0x6e, RZ ;  /* 0x0000006e1f167824 */ /* 0x000fe400078e02ff */
[----:B------:R-:W-:Y:S05]  /*07b0*/  @!P0 BRA `(.L_x_11) ;  /* 0x0000001000508947 */ /* 0x000fea0003800000 */
[----:B------:R-:W-:Y:S01]  /*07c0*/  ISETP.NE.AND P0, PT, R3, 0x1, PT ;  /* 0x000000010300780c */ /* 0x000fe20003f05270 */
[----:B------:R-:W1:-:S12]  /*07d0*/  S2UR UR5, SR_CgaCtaId ;  /* 0x00000000000579c3 */ /* 0x000e580000008800 */
[----:B------:R-:W-:Y:S05]  /*07e0*/  @!P0 BRA `(.L_x_12) ;  /* 0x0000000400948947 */ /* 0x000fea0003800000 */
[----:B------:R-:W-:-:S13]  /*07f0*/  ISETP.NE.AND P0, PT, R3, 0x2, PT ;  /* 0x000000020300780c */ /* 0x000fda0003f05270 */
[----:B------:R-:W-:Y:S05]  /*0800*/  @P0 BRA `(.L_x_13) ;  /* 0x00000024009c0947 */ /* 0x000fea0003800000 */
[----:B------:R-:W2:Y:S02]  /*0810*/  S2UR UR4, SR_CTAID.X ;  /* 0x00000000000479c3 */ /* 0x000ea40000002500 */
[----:B--2---:R-:W-:-:S13]  /*0820*/  ISETP.LE.U32.AND P0, PT, R22, UR4, PT ;  /* 0x0000000416007c0c */ /* 0x004fda000bf03070 */
[----:B-1----:R-:W-:Y:S05]  /*0830*/  @P0 EXIT ;  /* 0x000000000000094d */ /* 0x002fea0003800000 */
[--C-:B------:R-:W-:Y:S01]  /*0840*/  SHF.R.U32.HI R20, RZ, 0x3, R21.reuse ;  /* 0x00000003ff147819 */ /* 0x100fe20000011615 */
[----:B------:R-:W-:Y:S01]  /*0850*/  ULOP3.LUT UR4, URZ, UR4, URZ, 0x33, !UPT ;  /* 0x00000004ff047292 */ /* 0x000fe2000f8e33ff */
[----:B------:R-:W-:Y:S02]  /*0860*/  HFMA2 R15, -RZ, RZ, 0, 0 ;  /* 0x00000000ff0f7431 */ /* 0x000fe400000001ff */
[----:B------:R-:W-:Y:S01]  /*0870*/  IMAD.MOV.U32 R16, RZ, RZ, RZ ;  /* 0x000000ffff107224 */ /* 0x000fe200078e00ff */
[C---:B------:R-:W-:Y:S01]  /*0880*/  LOP3.LUT R6, R20.reuse, 0x1, RZ, 0x3c, !PT ;  /* 0x0000000114067812 */ /* 0x040fe200078e3cff */
[C---:B------:R-:W-:Y:S01]  /*0890*/  IMAD.SHL.U32 R0, R20.reuse, 0x20, RZ ;  /* 0x0000002014007824 */ /* 0x040fe200078e00ff */
[----:B------:R-:W-:Y:S01]  /*08a0*/  LOP3.LUT R18, R20, 0x2, RZ, 0x3c, !PT ;  /* 0x0000000214127812 */ /* 0x000fe200078e3cff */
[----:B------:R-:W-:Y:S01]  /*08b0*/  VIADD R25, R22, UR4 ;  /* 0x0000000416197c36 */ /* 0x000fe20008000000 */
[----:B------:R-:W-:Y:S01]  /*08c0*/  LOP3.LUT R4, R20, 0x3, RZ, 0x3c, !PT ;  /* 0x0000000314047812 */ /* 0x000fe200078e3cff */
[----:B------:R-:W-:Y:S01]  /*08d0*/  IMAD R20, R21, 0x4, R20 ;  /* 0x0000000415147824 */ /* 0x000fe200078e0214 */
[C---:B------:R-:W-:Y:S01]  /*08e0*/  LOP3.LUT R2, R0.reuse, 0x20, RZ, 0x3c, !PT ;  /* 0x0000002000027812 */ /* 0x040fe200078e3cff */
[----:B------:R-:W-:Y:S01]  /*08f0*/  IMAD.HI.U32 R25, R25, -0x2116a3b3, RZ ;  /* 0xdee95c4d19197827 */ /* 0x000fe200078e00ff */
[C---:B------:R-:W-:Y:S01]  /*0900*/  LOP3.LUT R22, R0.reuse, 0x40, RZ, 0x3c, !PT ;  /* 0x0000004000167812 */ /* 0x040fe200078e3cff */
[----:B------:R-:W-:Y:S01]  /*0910*/  UMOV UR5, URZ ;  /* 0x000000ff00057c82 */ /* 0x000fe20008000000 */
[CC--:B------:R-:W-:Y:S01]  /*0920*/  IADD3 R24, PT, PT, R0.reuse, R21.reuse, RZ ;  /* 0x0000001500187210 */ /* 0x0c0fe20007ffe0ff */
[C---:B------:R-:W-:Y:S01]  /*0930*/  IMAD R19, R21.reuse, 0x4, R6 ;  /* 0x0000000415137824 */ /* 0x040fe200078e0206 */
[----:B------:R-:W-:Y:S01]  /*0940*/  LOP3.LUT R0, R0, 0x60, RZ, 0x3c, !PT ;  /* 0x0000006000007812 */ /* 0x000fe200078e3cff */
[C---:B------:R-:W-:Y:S01]  /*0950*/  IMAD R18, R21.reuse, 0x4, R18 ;  /* 0x0000000415127824 */ /* 0x040fe200078e0212 */
[----:B------:R-:W-:Y:S01]  /*0960*/  LEA R17, R21, R4, 0x2 ;  /* 0x0000000415117211 */ /* 0x000fe200078e10ff */
[----:B------:R-:W-:Y:S01]  /*0970*/  IMAD.IADD R23, R2, 0x1, R21 ;  /* 0x0000000102177824 */ /* 0x000fe200078e0215 */
[----:B------:R-:W-:Y:S01]  /*0980*/  SHF.R.U32.HI R25, RZ, 0x7, R25 ;  /* 0x00000007ff197819 */ /* 0x000fe20000011619 */
[----:B------:R-:W-:Y:S01]  /*0990*/  IMAD.IADD R22, R22, 0x1, R21 ;  /* 0x0000000116167824 */ /* 0x000fe200078e0215 */
[----:B------:R-:W-:-:S07]  /*09a0*/  IADD3 R21, PT, PT, R0, R21, RZ ;  /* 0x0000001500157210 */ /* 0x000fce0007ffe0ff */
.L_x_17:
[----:B-1----:R-:W1:Y:S01]  /*09b0*/  S2R R0, SR_CgaCtaId ;  /* 0x0000000000007919 */ /* 0x002e620000008800 */
[----:B------:R-:W-:Y:S01]  /*09c0*/  MOV R3, 0x400 ;  /* 0x0000040000037802 */ /* 0x000fe20000000f00 */
[----:B------:R-:W-:-:S03]  /*09d0*/  UMOV UR4, URZ ;  /* 0x000000ff00047c82 */ /* 0x000fc60008000000 */
[----:B-1----:R-:W-:-:S07]  /*09e0*/  LEA R0, R0, R3, 0x18 ;  /* 0x0000000300007211 */ /* 0x002fce00078ec0ff */
.L_x_16:
[----:B-1----:R-:W-:Y:S01]  /*09f0*/  LEA R2, R15, R0, 0x3 ;  /* 0x000000000f027211 */ /* 0x002fe200078e18ff */
[----:B------:R-:W-:Y:S01]  /*0a00*/  ULOP3.LUT UP0, URZ, UR4, 0x3, URZ, 0xc0, !UPT ;  /* 0x0000000304ff7892 */ /* 0x000fe2000f80c0ff */
[----:B------:R-:W-:-:S04]  /*0a10*/  SHF.L.U32 R5, R16, 0x1f, RZ ;  /* 0x0000001f10057819 */ /* 0x000fc800000006ff */
[----:B------:R-:W1:Y:S02]  /*0a20*/  SYNCS.PHASECHK.TRANS64.TRYWAIT P0, [R2+URZ+0x31800], R5 ;  /* 0x03180005020075a7 */ /* 0x000e6400080011ff */
[----:B-1----:R-:W-:Y:S05]  /*0a30*/  @!P0 BRA `(.L_x_14) ;  /* 0x00000040009c8947 */ /* 0x002fea0003800000 */
.L_x_67:
[----:B------:R-:W-:Y:S05]  /*0a40*/  BRA.U UP0, `(.L_x_15) ;  /* 0x0000000100bc7547 */ /* 0x000fea000b800000 */
[C-C-:B------:R-:W-:Y:S02]  /*0a50*/  IMAD R26, R15.reuse, 0x200, R0.reuse ;  /* 0x000002000f1a7824 */ /* 0x140fe400078e0200 */
[----:B------:R-:W-:Y:S02]  /*0a60*/  IMAD R3, R15, 0x400, R0 ;  /* 0x000004000f037824 */ /* 0x000fe400078e0200 */
[--C-:B------:R-:W-:Y:S01]  /*0a70*/  IMAD R9, R24, 0x4, R26.reuse ;  /* 0x0000000418097824 */ /* 0x100fe200078e021a */
[-C--:B------:R-:W-:Y:S01]  /*0a80*/  LEA R8, R23, R26.reuse, 0x2 ;  /* 0x0000001a17087211 */ /* 0x080fe200078e10ff */
[--C-:B------:R-:W-:Y:S01]  /*0a90*/  IMAD R29, R22, 0x4, R26.reuse ;  /* 0x00000004161d7824 */ /* 0x100fe200078e021a */
[-C--:B------:R-:W-:Y:S01]  /*0aa0*/  LEA R27, R21, R26.reuse, 0x2 ;  /* 0x0000001a151b7211 */ /* 0x080fe200078e10ff */
[--C-:B-1----:R-:W-:Y:S01]  /*0ab0*/  IMAD R5, R19, 0x4, R26.reuse ;  /* 0x0000000413057824 */ /* 0x102fe200078e021a */
[-C--:B------:R-:W-:Y:S01]  /*0ac0*/  LEA R6, R20, R26.reuse, 0x2 ;  /* 0x0000001a14067211 */ /* 0x080fe200078e10ff */
[----:B------:R-:W1:Y:S01]  /*0ad0*/  LDS R9, [R9+0x30000] ;  /* 0x0300000009097984 */ /* 0x000e620000000800 */
[----:B------:R-:W-:Y:S01]  /*0ae0*/  LEA R4, R18, R26, 0x2 ;  /* 0x0000001a12047211 */ /* 0x000fe200078e10ff */
[----:B------:R-:W-:Y:S01]  /*0af0*/  IMAD R26, R17, 0x4, R26 ;  /* 0x00000004111a7824 */ /* 0x000fe200078e021a */
[-C--:B------:R-:W-:Y:S01]  /*0b00*/  LEA R14, R24, R3.reuse, 0x2 ;  /* 0x00000003180e7211 */ /* 0x080fe200078e10ff */
[----:B------:R-:W2:Y:S01]  /*0b10*/  LDS R8, [R8+0x30000] ;  /* 0x0300000008087984 */ /* 0x000ea20000000800 */
[--C-:B------:R-:W-:Y:S01]  /*0b20*/  IMAD R11, R23, 0x4, R3.reuse ;  /* 0x00000004170b7824 */ /* 0x100fe200078e0203 */
[----:B------:R-:W-:Y:S01]  /*0b30*/  LEA R10, R22, R3, 0x2 ;  /* 0x00000003160a7211 */ /* 0x000fe200078e10ff */
[----:B------:R-:W-:Y:S01]  /*0b40*/  IMAD R7, R21, 0x4, R3 ;  /* 0x0000000415077824 */ /* 0x000fe200078e0203 */
[----:B------:R-:W3:Y:S04]  /*0b50*/  LDS R29, [R29+0x30000] ;  /* 0x030000001d1d7984 */ /* 0x000ee80000000800 */
[----:B------:R-:W4:Y:S01]  /*0b60*/  LDS R27, [R27+0x30000] ;  /* 0x030000001b1b7984 */ /* 0x000f220000000800 */
[----:B------:R-:W-:-:S03]  /*0b70*/  NOP ;  /* 0x0000000000007918 */ /* 0x000fc60000000000 */
[----:B-1----:R1:W-:Y:S04]  /*0b80*/  STS [R6+0x30000], R9 ;  /* 0x0300000906007388 */ /* 0x0023e80000000800 */
[----:B--2---:R2:W-:Y:S04]  /*0b90*/  STS [R5+0x30000], R8 ;  /* 0x0300000805007388 */ /* 0x0045e80000000800 */
[----:B---3--:R3:W-:Y:S04]  /*0ba0*/  STS [R4+0x30000], R29 ;  /* 0x0300001d04007388 */ /* 0x0087e80000000800 */
[----:B----4-:R-:W-:Y:S04]  /*0bb0*/  STS [R26+0x30000], R27 ;  /* 0x0300001b1a007388 */ /* 0x010fe80000000800 */
[----:B------:R-:W4:Y:S04]  /*0bc0*/  LDS R13, [R14+0x30800] ;  /* 0x030800000e0d7984 */ /* 0x000f280000000800 */
[----:B------:R-:W5:Y:S04]  /*0bd0*/  LDS R12, [R11+0x30800] ;  /* 0x030800000b0c7984 */ /* 0x000f680000000800 */
[----:B------:R-:W5:Y:S01]  /*0be0*/  LDS R9, [R10+0x30800] ;  /* 0x030800000a097984 */ /* 0x000f620000000800 */
[----:B-1----:R-:W-:-:S03]  /*0bf0*/  LEA R6, R20, R3, 0x2 ;  /* 0x0000000314067211 */ /* 0x002fc600078e10ff */
[----:B------:R-:W1:Y:S01]  /*0c00*/  LDS R8, [R7+0x30800] ;  /* 0x0308000007087984 */ /* 0x000e620000000800 */
[----:B--2---:R-:W-:Y:S01]  /*0c10*/  IMAD R5, R19, 0x4, R3 ;  /* 0x0000000413057824 */ /* 0x004fe200078e0203 */
[----:B------:R-:W-:Y:S01]  /*0c20*/  NOP ;  /* 0x0000000000007918 */ /* 0x000fe20000000000 */
[-C--:B---3--:R-:W-:Y:S02]  /*0c30*/  LEA R4, R18, R3.reuse, 0x2 ;  /* 0x0000000312047211 */ /* 0x088fe400078e10ff */
[----:B------:R-:W-:Y:S01]  /*0c40*/  LEA R3, R17, R3, 0x2 ;  /* 0x0000000311037211 */ /* 0x000fe200078e10ff */
[----:B----4-:R-:W-:Y:S04]  /*0c50*/  STS [R6+0x30800], R13 ;  /* 0x0308000d06007388 */ /* 0x010fe80000000800 */
[----:B-----5:R-:W-:Y:S04]  /*0c60*/  STS [R5+0x30800], R12 ;  /* 0x0308000c05007388 */ /* 0x020fe80000000800 */
[----:B------:R-:W-:Y:S04]  /*0c70*/  STS [R4+0x30800], R9 ;  /* 0x0308000904007388 */ /* 0x000fe80000000800 */
[----:B-1----:R-:W-:Y:S04]  /*0c80*/  STS [R3+0x30800], R8 ;  /* 0x0308000803007388 */ /* 0x002fe80000000800 */
[----:B------:R-:W1:Y:S04]  /*0c90*/  LDS R27, [R14+0x30a00] ;  /* 0x030a00000e1b7984 */ /* 0x000e680000000800 */
[----:B------:R-:W2:Y:S04]  /*0ca0*/  LDS R26, [R11+0x30a00] ;  /* 0x030a00000b1a7984 */ /* 0x000ea80000000800 */
[----:B------:R-:W3:Y:S04]  /*0cb0*/  LDS R29, [R10+0x30a00] ;  /* 0x030a00000a1d7984 */ /* 0x000ee80000000800 */
[----:B------:R-:W4:Y:S01]  /*0cc0*/  LDS R28, [R7+0x30a00] ;  /* 0x030a0000071c7984 */ /* 0x000f220000000800 */
[----:B------:R-:W-:-:S03]  /*0cd0*/  NOP ;  /* 0x0000000000007918 */ /* 0x000fc60000000000 */
[----:B-1----:R5:W-:Y:S04]  /*0ce0*/  STS [R6+0x30a00], R27 ;  /* 0x030a001b06007388 */ /* 0x002be80000000800 */
[----:B--2---:R5:W-:Y:S04]  /*0cf0*/  STS [R5+0x30a00], R26 ;  /* 0x030a001a05007388 */ /* 0x004be80000000800 */
[----:B---3--:R5:W-:Y:S04]  /*0d00*/  STS [R4+0x30a00], R29 ;  /* 0x030a001d04007388 */ /* 0x008be80000000800 */
[----:B----4-:R5:W-:Y:S01]  /*0d10*/  STS [R3+0x30a00], R28 ;  /* 0x030a001c03007388 */ /* 0x010be20000000800 */
[----:B------:R1:W-:Y:S06]  /*0d20*/  MEMBAR.ALL.CTA ;  /* 0x0000000000007992 */ /* 0x0003ec0000008000 */
[----:B-1----:R-:W2:Y:S02]  /*0d30*/  FENCE.VIEW.ASYNC.S ;  /* 0x00000000000073c6 */ /* 0x002ea40000000000 */
.L_x_15:
[----:B-1----:R-:W-:Y:S01]  /*0d40*/  VIADD R2, R2, 0x31840 ;  /* 0x0003184002027836 */ /* 0x002fe20000000000 */
[C---:B------:R-:W-:Y:S01]  /*0d50*/  ISETP.NE.AND P0, PT, R15.reuse, 0x3, PT ;  /* 0x000000030f00780c */ /* 0x040fe20003f05270 */
[----:B------:R-:W-:Y:S01]  /*0d60*/  VIADD R15, R15, 0x1 ;  /* 0x000000010f0f7836 */ /* 0x000fe20000000000 */
[----:B------:R-:W-:Y:S02]  /*0d70*/  UIADD3 UR4, UPT, UPT, UR4, 0x1, URZ ;  /* 0x0000000104047890 */ /* 0x000fe4000fffe0ff */
[----:B------:R-:W-:Y:S02]  /*0d80*/  PRMT R2, RZ, 0x654, R2 ;  /* 0x00000654ff027816 */ /* 0x000fe40000000002 */
[----:B------:R-:W-:Y:S01]  /*0d90*/  SEL R15, R15, RZ, P0 ;  /* 0x000000ff0f0f7207 */ /* 0x000fe20000000000 */
[----:B------:R-:W-:Y:S01]  /*0da0*/  UISETP.NE.AND UP0, UPT, UR4, 0xc, UPT ;  /* 0x0000000c0400788c */ /* 0x000fe2000bf05270 */
[----:B--2---:R1:W-:Y:S02]  /*0db0*/  SYNCS.ARRIVE.TRANS64.RED.A1T0 RZ, [R2+URZ], RZ ;  /* 0x000000ff02ff79a7 */ /* 0x0043e400081004ff */
[----:B------:R-:W-:-:S04]  /*0dc0*/  ISETP.NE.AND P0, PT, R15, RZ, PT ;  /* 0x000000ff0f00720c */ /* 0x000fc80003f05270 */
[----:B-----5:R-:W-:-:S04]  /*0dd0*/  SEL R3, RZ, 0x1, P0 ;  /* 0x00000001ff037807 */ /* 0x020fc80000000000 */
[----:B------:R-:W-:Y:S01]  /*0de0*/  LOP3.LUT R16, R16, R3, RZ, 0x3c, !PT ;  /* 0x0000000310107212 */ /* 0x000fe200078e3cff */
[----:B------:R-:W-:Y:S06]  /*0df0*/  BRA.U UP0, `(.L_x_16) ;  /* 0xfffffff900fc7547 */ /* 0x000fec000b83ffff */
[----:B------:R-:W-:-:S13]  /*0e00*/  ISETP.NE.AND P0, PT, R25, UR5, PT ;  /* 0x0000000519007c0c */ /* 0x000fda000bf05270 */
[----:B------:R-:W-:Y:S05]  /*0e10*/  @!P0 EXIT ;  /* 0x000000000000894d */ /* 0x000fea0003800000 */
[----:B------:R-:W-:Y:S01]  /*0e20*/  UIADD3 UR5, UPT, UPT, UR5, 0x1, URZ ;  /* 0x0000000105057890 */ /* 0x000fe2000fffe0ff */
[----:B------:R-:W-:Y:S05]  /*0e30*/  BRA `(.L_x_17) ;  /* 0xfffffff800dc7947 */ /* 0x000fea000383ffff */
.L_x_12:
[----:B-1----:R-:W-:-:S09]  /*0e40*/  UISETP.NE.AND UP0, UPT, UR5, URZ, UPT ;  /* 0x000000ff0500728c */ /* 0x002fd2000bf05270 */
[----:B------:R-:W-:Y:S05]  /*0e50*/  BRA.U UP0, `(.L_x_13) ;  /* 0x0000002100087547 */ /* 0x000fea000b800000 */
[----:B------:R-:W1:Y:S01]  /*0e60*/  S2UR UR4, SR_CTAID.X ;  /* 0x00000000000479c3 */ /* 0x000e620000002500 */
[----:B------:R-:W-:Y:S02]  /*0e70*/  UMOV UR8, 0x400 ;  /* 0x0000040000087882 */ /* 0x000fe40000000000 */
[----:B------:R-:W-:-:S04]  /*0e80*/  ULEA UR8, UR5, UR8, 0x18 ;  /* 0x0000000805087291 */ /* 0x000fc8000f8ec0ff */
[----:B------:R-:W-:Y:S02]  /*0e90*/  UIADD3 UR5, UPT, UPT, UR8, 0x14000, URZ ;  /* 0x0001400008057890 */ /* 0x000fe4000fffe0ff */
[----:B------:R-:W-:Y:S02]  /*0ea0*/  UIADD3 UR6, UPT, UPT, UR8, 0x4000, URZ ;  /* 0x0000400008067890 */ /* 0x000fe4000fffe0ff */
[----:B------:R-:W-:Y:S02]  /*0eb0*/  USHF.R.U32.HI UR5, URZ, 0x4, UR5 ;  /* 0x00000004ff057899 */ /* 0x000fe40008011605 */
[----:B------:R-:W-:Y:S02]  /*0ec0*/  USHF.R.U32.HI UR6, URZ, 0x4, UR6 ;  /* 0x00000004ff067899 */ /* 0x000fe40008011606 */
[----:B------:R-:W-:Y:S01]  /*0ed0*/  ULOP3.LUT UR5, UR5, 0x3fc0, URZ, 0xc0, !UPT ;  /* 0x00003fc005057892 */ /* 0x000fe2000f8ec0ff */
[----:B-1----:R-:W-:-:S13]  /*0ee0*/  ISETP.LE.U32.AND P0, PT, R22, UR4, PT ;  /* 0x0000000416007c0c */ /* 0x002fda000bf03070 */
[----:B------:R-:W-:Y:S05]  /*0ef0*/  @P0 EXIT ;  /* 0x000000000000094d */ /* 0x000fea0003800000 */
[----:B------:R-:W-:Y:S01]  /*0f00*/  ULOP3.LUT UR4, URZ, UR4, URZ, 0x33, !UPT ;  /* 0x00000004ff047292 */ /* 0x000fe2000f8e33ff */
[----:B------:R-:W-:Y:S01]  /*0f10*/  IMAD.U32 R8, RZ, RZ, UR5 ;  /* 0x00000005ff087e24 */ /* 0x000fe2000f8e00ff */
[----:B------:R-:W-:Y:S01]  /*0f20*/  ULOP3.LUT UR6, UR6, 0x3fc0, URZ, 0xc0, !UPT ;  /* 0x00003fc006067892 */ /* 0x000fe2000f8ec0ff */
[C---:B------:R-:W-:Y:S01]  /*0f30*/  ISETP.GE.U32.AND P0, PT, R21.reuse, 0x4, PT ;  /* 0x000000041500780c */ /* 0x040fe20003f06070 */
[----:B------:R-:W-:Y:S01]  /*0f40*/  IMAD.MOV.U32 R4, RZ, RZ, RZ ;  /* 0x000000ffff047224 */ /* 0x000fe200078e00ff */
[----:B------:R-:W-:Y:S01]  /*0f50*/  UMOV UR18, URZ ;  /* 0x000000ff00127c82 */ /* 0x000fe20008000000 */
[----:B------:R-:W-:Y:S01]  /*0f60*/  VIADD R3, R22, UR4 ;  /* 0x0000000416037c36 */ /* 0x000fe20008000000 */
[----:B------:R-:W-:Y:S01]  /*0f70*/  UMOV UR15, URZ ;  /* 0x000000ff000f7c82 */ /* 0x000fe20008000000 */
[C---:B------:R-:W-:Y:S01]  /*0f80*/  IMAD R8, R21.reuse, 0x700, R8 ;  /* 0x0000070015087824 */ /* 0x040fe200078e0208 */
[----:B------:R-:W-:Y:S01]  /*0f90*/  LEA R9, R21, UR6, 0xa ;  /* 0x0000000615097c11 */ /* 0x000fe2000f8e50ff */
[----:B------:R-:W-:Y:S01]  /*0fa0*/  IMAD.HI.U32 R3, R3, -0x2116a3b3, RZ ;  /* 0xdee95c4d03037827 */ /* 0x000fe200078e00ff */
[----:B------:R-:W-:Y:S01]  /*0fb0*/  UMOV UR6, 0x1c0 ;  /* 0x000001c000067882 */ /* 0x000fe20000000000 */
[----:B------:R-:W-:Y:S01]  /*0fc0*/  UMOV UR7, 0x1c4 ;  /* 0x000001c400077882 */ /* 0x000fe20000000000 */
[----:B------:R-:W-:Y:S01]  /*0fd0*/  SEL R9, R9, RZ, !P0 ;  /* 0x000000ff09097207 */ /* 0x000fe20004000000 */
[----:B------:R-:W-:Y:S01]  /*0fe0*/  UMOV UR4, 0x1c0 ;  /* 0x000001c000047882 */ /* 0x000fe20000000000 */
[----:B------:R-:W-:Y:S01]  /*0ff0*/  SEL R8, R8, RZ, !P0 ;  /* 0x000000ff08087207 */ /* 0x000fe20004000000 */
[----:B------:R-:W-:Y:S01]  /*1000*/  UMOV UR5, 0x1c4 ;  /* 0x000001c400057882 */ /* 0x000fe20000000000 */
[----:B------:R-:W-:-:S07]  /*1010*/  SHF.R.U32.HI R3, RZ, 0x7, R3 ;  /* 0x00000007ff037819 */ /* 0x000fce0000011603 */
.L_x_24:
[----:B------:R-:W-:Y:S01]  /*1020*/  USHF.R.U32.HI UR10, URZ, 0x1, UR18 ;  /* 0x00000001ff0a7899 */ /* 0x000fe20008011612 */
[----:B------:R-:W-:Y:S01]  /*1030*/  HFMA2 R7, -RZ, RZ, 0, 5.9604644775390625e-08 ;  /* 0x00000001ff077431 */ /* 0x000fe200000001ff */
[----:B------:R-:W-:Y:S02]  /*1040*/  USHF.L.U32 UR9, UR18, 0x3, URZ ;  /* 0x0000000312097899 */ /* 0x000fe400080006ff */
[----:B------:R-:W-:Y:S02]  /*1050*/  ULOP3.LUT UR10, UR10, 0x1, URZ, 0xc, !UPT ;  /* 0x000000010a0a7892 */ /* 0x000fe4000f8e0cff */
[----:B------:R-:W-:Y:S02]  /*1060*/  ULOP3.LUT UR9, UR9, 0x8, URZ, 0xc0, !UPT ;  /* 0x0000000809097892 */ /* 0x000fe4000f8ec0ff */
[----:B------:R-:W-:Y:S02]  /*1070*/  USHF.L.U32 UR10, UR10, 0x1f, URZ ;  /* 0x0000001f0a0a7899 */ /* 0x000fe400080006ff */
[----:B------:R-:W-:-:S02]  /*1080*/  ULOP3.LUT UR12, UR18, 0x1, URZ, 0xc0, !UPT ;  /* 0x00000001120c7892 */ /* 0x000fc4000f8ec0ff */
[----:B------:R-:W-:Y:S01]  /*1090*/  MOV R0, UR9 ;  /* 0x0000000900007c02 */ /* 0x000fe20008000f00 */
[----:B------:R-:W-:Y:S01]  /*10a0*/  UIADD3 UR9, UPT, UPT, UR8, UR9, URZ ;  /* 0x0000000908097290 */ /* 0x000fe2000fffe0ff */
[----:B------:R-:W-:Y:S01]  /*10b0*/  MOV R5, UR10 ;  /* 0x0000000a00057c02 */ /* 0x000fe20008000f00 */
[----:B------:R-:W-:Y:S02]  /*10c0*/  UIMAD UR12, UR12, 0xe0, URZ ;  /* 0x000000e00c0c78a4 */ /* 0x000fe4000f8e02ff */
[----:B------:R-:W-:Y:S01]  /*10d0*/  UIADD3 UR11, UPT, UPT, UR9, 0x31860, URZ ;  /* 0x00031860090b7890 */ /* 0x000fe2000fffe0ff */
[----:B------:R-:W1:Y:S02]  /*10e0*/  SYNCS.PHASECHK.TRANS64.TRYWAIT P0, [R0+UR8+0x31870], R5 ;  /* 0x03187005000075a7 */ /* 0x000e640008001108 */
[----:B-1----:R-:W-:Y:S09]  /*10f0*/  @!P0 BRA `(.L_x_18) ;  /* 0x0000003c00048947 */ /* 0x002ff20003800000 */
.L_x_69:
[----:B------:R-:W-:Y:S01]  /*1100*/  NOP ;  /* 0x0000000000007918 */ /* 0x000fe20000000000 */
[----:B------:R-:W-:Y:S01]  /*1110*/  UMOV UR17, 0xa ;  /* 0x0000000a00117882 */ /* 0x000fe20000000000 */
[----:B------:R-:W-:-:S05]  /*1120*/  UMOV UR16, 0xfffffff4 ;  /* 0xfffffff400107882 */ /* 0x000fca0000000000 */
.L_x_23:
[----:B------:R-:W-:Y:S01]  /*1130*/  ULEA UR13, UR15, UR8, 0x3 ;  /* 0x000000080f0d7291 */ /* 0x000fe2000f8e18ff */
[----:B-1----:R-:W-:Y:S01]  /*1140*/  SHF.L.U32 R11, R4, 0x1f, RZ ;  /* 0x0000001f040b7819 */ /* 0x002fe200000006ff */
[----:B------:R-:W-:Y:S01]  /*1150*/  UIADD3 UR14, UPT, UPT, UR16, 0xc, URZ ;  /* 0x0000000c100e7890 */ /* 0x000fe2000fffe0ff */
[----:B------:R-:W-:Y:S03]  /*1160*/  MOV R0, UR15 ;  /* 0x0000000f00007c02 */ /* 0x000fe60008000f00 */
[----:B------:R-:W-:Y:S03]  /*1170*/  ULOP3.LUT UP0, UR14, UR14, 0x2, URZ, 0xc0, !UPT ;  /* 0x000000020e0e7892 */ /* 0x000fe6000f80c0ff */
[----:B------:R-:W1:Y:S02]  /*1180*/  SYNCS.PHASECHK.TRANS64.TRYWAIT P0, [UR13+0x31840], R11 ;  /* 0x0318400bff0075a7 */ /* 0x000e64000800110d */
[----:B-12---:R-:W-:Y:S07]  /*1190*/  @!P0 BRA `(.L_x_19) ;  /* 0x0000003800fc8947 */ /* 0x006fee0003800000 */
.L_x_71:
[----:B------:R-:W-:Y:S01]  /*11a0*/  NOP ;  /* 0x0000000000007918 */ /* 0x000fe20000000000 */
[----:B------:R-:W-:Y:S05]  /*11b0*/  BRA.U UP0, `(.L_x_20) ;  /* 0x0000000100487547 */ /* 0x000fea000b800000 */
[----:B------:R-:W-:Y:S02]  /*11c0*/  ULEA UR19, UR15, UR8, 0x9 ;  /* 0x000000080f137291 */ /* 0x000fe4000f8e48ff */
[----:B------:R-:W-:Y:S02]  /*11d0*/  ULEA UR9, UR15, UR8, 0xa ;  /* 0x000000080f097291 */ /* 0x000fe4000f8e50ff */
[----:B------:R-:W-:Y:S02]  /*11e0*/  UIADD3 UR19, UPT, UPT, UR19, 0x30000, URZ ;  /* 0x0003000013137890 */ /* 0x000fe4000fffe0ff */
[----:B------:R-:W-:Y:S02]  /*11f0*/  UIADD3 UR10, UPT, UPT, UR9, 0x30800, URZ ;  /* 0x00030800090a7890 */ /* 0x000fe4000fffe0ff */
[----:B------:R-:W-:Y:S02]  /*1200*/  UIADD3 UR9, UPT, UPT, UR9, 0x30a00, URZ ;  /* 0x00030a0009097890 */ /* 0x000fe4000fffe0ff */
[----:B------:R-:W-:Y:S02]  /*1210*/  USHF.R.U32.HI UR19, URZ, 0x4, UR19 ;  /* 0x00000004ff137899 */ /* 0x000fe40008011613 */
[----:B------:R-:W-:Y:S02]  /*1220*/  USHF.R.U32.HI UR10, URZ, 0x4, UR10 ;  /* 0x00000004ff0a7899 */ /* 0x000fe4000801160a */
[----:B------:R-:W-:Y:S02]  /*1230*/  USHF.R.U32.HI UR9, URZ, 0x4, UR9 ;  /* 0x00000004ff097899 */ /* 0x000fe40008011609 */
[----:B------:R-:W-:Y:S02]  /*1240*/  ULOP3.LUT UR20, UR19, 0x3fe0, URZ, 0xc0, !UPT ;  /* 0x00003fe013147892 */ /* 0x000fe4000f8ec0ff */
[----:B------:R-:W-:Y:S02]  /*1250*/  ULOP3.LUT UR22, UR10, 0x3fc0, URZ, 0xc0, !UPT ;  /* 0x00003fc00a167892 */ /* 0x000fe4000f8ec0ff */
[----:B------:R-:W-:Y:S01]  /*1260*/  ULOP3.LUT UR24, UR9, 0x3fe0, URZ, 0xc0, !UPT ;  /* 0x00003fe009187892 */ /* 0x000fe2000f8ec0ff */
[----:B------:R-:W-:Y:S01]  /*1270*/  UMOV UR21, 0x4008 ;  /* 0x0000400800157882 */ /* 0x000fe20000000000 */
[----:B------:R-:W-:Y:S01]  /*1280*/  UMOV UR23, 0x4008 ;  /* 0x0000400800177882 */ /* 0x000fe20000000000 */
[----:B------:R-:W-:Y:S02]  /*1290*/  UMOV UR25, 0x4008 ;  /* 0x0000400800197882 */ /* 0x000fe40000000000 */
[----:B------:R2:W-:Y:S02]  /*12a0*/  UTCCP.T.S.4x32dp128bit tmem[0x1c0], gdesc[UR20] ;  /* 0x0001c014ff0079e7 */ /* 0x0005e40009100000 */
[----:B------:R2:W-:Y:S02]  /*12b0*/  UTCCP.T.S.4x32dp128bit tmem[0x1c4], gdesc[UR22] ;  /* 0x0001c416ff0079e7 */ /* 0x0005e40009100000 */
[----:B------:R2:W-:Y:S01]  /*12c0*/  UTCCP.T.S.4x32dp128bit tmem[0x1c8], gdesc[UR24] ;  /* 0x0001c818ff0079e7 */ /* 0x0005e20009100000 */
[----:B------:R-:W-:Y:S02]  /*12d0*/  NOP ;  /* 0x0000000000007918 */ /* 0x000fe40000000000 */
.L_x_20:
[----:B------:R-:W-:Y:S01]  /*12e0*/  UISETP.NE.AND UP0, UPT, UR15, 0x3, UPT ;  /* 0x000000030f00788c */ /* 0x000fe2000bf05270 */
[----:B------:R-:W-:Y:S01]  /*12f0*/  SHFL.IDX PT, R5, R8, R0, 0x1f ;  /* 0x00001f0008057589 */ /* 0x000fe200000e0000 */
[----:B------:R-:W-:Y:S01]  /*1300*/  UIADD3 UR10, UPT, UPT, UR15, 0x1, URZ ;  /* 0x000000010f0a7890 */ /* 0x000fe2000fffe0ff */
[----:B------:R-:W-:Y:S03]  /*1310*/  NOP ;  /* 0x0000000000007918 */ /* 0x000fe60000000000 */
[----:B------:R-:W-:Y:S03]  /*1320*/  USEL UR10, UR10, URZ, UP0 ;  /* 0x000000ff0a0a7287 */ /* 0x000fe60008000000 */
[----:B-1----:R-:W1:Y:S01]  /*1330*/  SHFL.IDX PT, R2, R9, R0, 0x1f ;  /* 0x00001f0009027589 */ /* 0x002e6200000e0000 */
[----:B------:R-:W-:Y:S02]  /*1340*/  USHF.L.U32 UR15, UR14, 0x4, URZ ;  /* 0x000000040e0f7899 */ /* 0x000fe400080006ff */
[----:B------:R-:W-:Y:S02]  /*1350*/  ULEA UR9, UR10, UR8, 0x3 ;  /* 0x000000080a097291 */ /* 0x000fe4000f8e18ff */
[----:B------:R-:W-:Y:S01]  /*1360*/  ULEA UR14, UR14, 0x8b8, 0xd ;  /* 0x000008b80e0e7891 */ /* 0x000fe2000f8e68ff */
[----:B------:R-:W-:Y:S01]  /*1370*/  ISETP.NE.AND P0, PT, RZ, UR10, PT ;  /* 0x0000000aff007c0c */ /* 0x000fe2000bf05270 */
[----:B------:R-:W-:Y:S01]  /*1380*/  UISETP.NE.AND UP0, UPT, UR16, -0xc, UPT ;  /* 0xfffffff41000788c */ /* 0x000fe2000bf05270 */
[----:B------:R-:W-:Y:S01]  /*1390*/  IMAD.U32 R10, RZ, RZ, UR10 ;  /* 0x0000000aff0a7e24 */ /* 0x000fe2000f8e00ff */
[----:B------:R-:W-:Y:S02]  /*13a0*/  UPRMT UR15, UR15, 0x5410, UR14 ;  /* 0x000054100f0f7896 */ /* 0x000fe4000800000e */
[----:B------:R-:W-:Y:S01]  /*13b0*/  UIADD3 UR13, UPT, UPT, UR13, 0x31820, URZ ;  /* 0x000318200d0d7890 */ /* 0x000fe2000fffe0ff */
[----:B------:R-:W-:Y:S01]  /*13c0*/  UMOV UR14, URZ ;  /* 0x000000ff000e7c82 */ /* 0x000fe20008000000 */
[----:B--2---:R-:W-:Y:S01]  /*13d0*/  UMOV UR23, 0x40004040 ;  /* 0x4000404000177882 */ /* 0x004fe20000000000 */
[----:B------:R-:W-:Y:S01]  /*13e0*/  UMOV UR21, 0x40004040 ;  /* 0x4000404000157882 */ /* 0x000fe20000000000 */
[----:B------:R-:W-:Y:S01]  /*13f0*/  UMOV UR27, 0x40004040 ;  /* 0x40004040001b7882 */ /* 0x000fe20000000000 */
[----:B------:R-:W-:Y:S01]  /*1400*/  UMOV UR25, 0x40004040 ;  /* 0x4000404000197882 */ /* 0x000fe20000000000 */
[----:B------:R-:W-:Y:S01]  /*1410*/  UMOV UR31, 0x40004040 ;  /* 0x40004040001f7882 */ /* 0x000fe20000000000 */
[----:B------:R-:W-:Y:S01]  /*1420*/  UMOV UR29, 0x40004040 ;  /* 0x40004040001d7882 */ /* 0x000fe20000000000 */
[----:B------:R-:W-:Y:S01]  /*1430*/  UMOV UR35, 0x40004040 ;  /* 0x4000404000237882 */ /* 0x000fe20000000000 */
[----:B------:R-:W-:Y:S01]  /*1440*/  UMOV UR33, 0x40004040 ;  /* 0x4000404000217882 */ /* 0x000fe20000000000 */
[----:B-1----:R-:W-:Y:S02]  /*1450*/  R2UR UR22, R2 ;  /* 0x00000000021672ca */ /* 0x002fe400000e0000 */
[----:B------:R-:W-:Y:S02]  /*1460*/  R2UR UR20, R5 ;  /* 0x00000000051472ca */ /* 0x000fe400000e0000 */
[----:B------:R-:W-:Y:S04]  /*1470*/  SEL R5, RZ, 0x1, P0 ;  /* 0x00000001ff057807 */ /* 0x000fe80000000000 */
[----:B------:R-:W-:Y:S05]  /*1480*/  LOP3.LUT R4, R4, R5, RZ, 0x3c, !PT ;  /* 0x0000000504047212 */ /* 0x000fea00078e3cff */
[----:B------:R-:W-:Y:S01]  /*1490*/  UIADD3 UR26, UPT, UPT, UR22, 0x2, URZ ;  /* 0x00000002161a7890 */ /* 0x000fe2000fffe0ff */
[----:B------:R-:W-:Y:S01]  /*14a0*/  IMAD.U32 R13, R4, -0x80000000, RZ ;  /* 0x80000000040d7824 */ /* 0x000fe200078e00ff */
[----:B------:R-:W-:Y:S01]  /*14b0*/  UIADD3 UR24, UPT, UPT, UR20, 0x2, URZ ;  /* 0x0000000214187890 */ /* 0x000fe2000fffe0ff */
[----:B------:R1:W-:Y:S01]  /*14c0*/  UTCQMMA gdesc[UR22], gdesc[UR20], tmem[UR12], tmem[UR14], idesc[UR15], tmem[UR6], UP0 ;  /* 0x00060e1416007dea */ /* 0x0003e2000800030c */
[----:B------:R-:W-:Y:S02]  /*14d0*/  UIADD3 UR30, UPT, UPT, UR22, 0x4, URZ ;  /* 0x00000004161e7890 */ /* 0x000fe4000fffe0ff */
[----:B------:R-:W-:Y:S02]  /*14e0*/  UIADD3 UR28, UPT, UPT, UR20, 0x4, URZ ;  /* 0x00000004141c7890 */ /* 0x000fe4000fffe0ff */
[----:B------:R-:W-:Y:S02]  /*14f0*/  UIADD3 UR34, UPT, UPT, UR22, 0x6, URZ ;  /* 0x0000000616227890 */ /* 0x000fe4000fffe0ff */
[----:B------:R-:W-:Y:S01]  /*1500*/  UIADD3 UR32, UPT, UPT, UR20, 0x6, URZ ;  /* 0x0000000614207890 */ /* 0x000fe2000fffe0ff */
[----:B------:R1:W-:Y:S04]  /*1510*/  UTCQMMA gdesc[UR26], gdesc[UR24], tmem[UR12], tmem[UR14], idesc[UR15], tmem[UR6], UPT ;  /* 0x00060e181a007dea */ /* 0x0003e8000b80030c */
[----:B------:R1:W-:Y:S04]  /*1520*/  UTCQMMA gdesc[UR30], gdesc[UR28], tmem[UR12], tmem[UR14], idesc[UR15], tmem[UR6], UPT ;  /* 0x00060e1c1e007dea */ /* 0x0003e8000b80030c */
[----:B------:R1:W-:Y:S01]  /*1530*/  UTCQMMA gdesc[UR34], gdesc[UR32], tmem[UR12], tmem[UR14], idesc[UR15], tmem[UR6], UPT ;  /* 0x00060e2022007dea */ /* 0x0003e2000b80030c */
[----:B------:R1:W-:Y:S01]  /*1540*/  UTCBAR [UR13], URZ ;  /* 0x000000ff0d0073e9 */ /* 0x0003e200080000ff */
[----:B------:R-:W2:Y:S02]  /*1550*/  SYNCS.PHASECHK.TRANS64.TRYWAIT P0, [UR9+0x31840], R13 ;  /* 0x0318400dff0075a7 */ /* 0x000ea40008001109 */
[----:B-12---:R-:W-:Y:S05]  /*1560*/  @!P0 BRA `(.L_x_21) ;  /* 0x0000003800248947 */ /* 0x006fea0003800000 */
.L_x_73:
[----:B------:R-:W-:Y:S01]  /*1570*/  ELECT P0, URZ, PT ;  /* 0x0000000000ff782f */ /* 0x000fe20003800000 */
[----:B------:R-:W-:Y:S01]  /*1580*/  SHFL.IDX PT, R2, R9, R10, 0x1f ;  /* 0x00001f0a09027589 */ /* 0x000fe200000e0000 */
[----:B------:R-:W-:Y:S02]  /*1590*/  UIADD3 UR9, UPT, UPT, UR9, 0x31820, URZ ;  /* 0x0003182009097890 */ /* 0x000fe4000fffe0ff */
[----:B------:R-:W-:Y:S05]  /*15a0*/  UISETP.NE.AND UP0, UPT, UR16, -0x2, UPT ;  /* 0xfffffffe1000788c */ /* 0x000fea000bf05270 */
[----:B-1----:R-:W1:Y:S01]  /*15b0*/  SHFL.IDX PT, R0, R8, R10, 0x1f ;  /* 0x00001f0a08007589 */ /* 0x002e6200000e0000 */
[----:B------:R-:W-:Y:S01]  /*15c0*/  NOP ;  /* 0x0000000000007918 */ /* 0x000fe20000000000 */
[----:B------:R-:W-:Y:S02]  /*15d0*/  NOP ;  /* 0x0000000000007918 */ /* 0x000fe40000000000 */
[C---:B------:R-:W-:Y:S01]  /*15e0*/  @P0 IMAD.SHL.U32 R5, R7.reuse, 0x2000, RZ ;  /* 0x0000200007050824 */ /* 0x040fe200078e00ff */
[----:B------:R-:W-:Y:S01]  /*15f0*/  UMOV UR21, 0x40004040 ;  /* 0x4000404000157882 */ /* 0x000fe20000000000 */
[----:B------:R-:W-:Y:S01]  /*1600*/  @P0 IMAD.SHL.U32 R6, R7, 0x10, RZ ;  /* 0x0000001007060824 */ /* 0x000fe200078e00ff */
[----:B------:R-:W-:Y:S01]  /*1610*/  UMOV UR15, 0x40004040 ;  /* 0x40004040000f7882 */ /* 0x000fe20000000000 */
[----:B------:R-:W-:Y:S01]  /*1620*/  UMOV UR27, 0x40004040 ;  /* 0x40004040001b7882 */ /* 0x000fe20000000000 */
[----:B------:R-:W-:Y:S01]  /*1630*/  @P0 LOP3.LUT R5, R5, 0x6000, RZ, 0xc0, !PT ;  /* 0x0000600005050812 */ /* 0x000fe200078ec0ff */
[----:B------:R-:W-:Y:S01]  /*1640*/  UMOV UR25, 0x40004040 ;  /* 0x4000404000197882 */ /* 0x000fe20000000000 */
[----:B------:R-:W-:Y:S01]  /*1650*/  @P0 LOP3.LUT R6, R6, 0x30, RZ, 0xc0, !PT ;  /* 0x0000003006060812 */ /* 0x000fe200078ec0ff */
[----:B------:R-:W-:Y:S01]  /*1660*/  UMOV UR31, 0x40004040 ;  /* 0x40004040001f7882 */ /* 0x000fe20000000000 */
[----:B------:R-:W-:Y:S01]  /*1670*/  @P0 LOP3.LUT R5, R5, 0x8b8, RZ, 0xfc, !PT ;  /* 0x000008b805050812 */ /* 0x000fe200078efcff */
[----:B------:R-:W-:Y:S01]  /*1680*/  UMOV UR29, 0x40004040 ;  /* 0x40004040001d7882 */ /* 0x000fe20000000000 */
[----:B------:R-:W-:Y:S01]  /*1690*/  UMOV UR35, 0x40004040 ;  /* 0x4000404000237882 */ /* 0x000fe20000000000 */
[----:B------:R-:W-:Y:S01]  /*16a0*/  UMOV UR33, 0x40004040 ;  /* 0x4000404000217882 */ /* 0x000fe20000000000 */
[----:B------:R-:W-:Y:S02]  /*16b0*/  @P0 PRMT R5, R6, 0x5410, R5 ;  /* 0x0000541006050816 */ /* 0x000fe40000000005 */
[----:B-1----:R-:W-:Y:S01]  /*16c0*/  R2UR UR14, R0 ;  /* 0x00000000000e72ca */ /* 0x002fe200000e0000 */
[----:B------:R-:W-:Y:S01]  /*16d0*/  @P0 IMAD.MOV.U32 R10, RZ, RZ, RZ ;  /* 0x000000ffff0a0224 */ /* 0x000fe200078e00ff */
[----:B------:R-:W-:Y:S02]  /*16e0*/  @P0 R2UR UR13, R5 ;  /* 0x00000000050d02ca */ /* 0x000fe400000e0000 */
[----:B------:R-:W-:Y:S02]  /*16f0*/  R2UR UR20, R2 ;  /* 0x00000000021472ca */ /* 0x000fe400000e0000 */
[----:B------:R-:W-:Y:S07]  /*1700*/  @P0 R2UR UR22, R10 ;  /* 0x000000000a1602ca */ /* 0x000fee00000e0000 */
[----:B------:R-:W-:Y:S02]  /*1710*/  UIADD3 UR24, UPT, UPT, UR14, 0x2, URZ ;  /* 0x000000020e187890 */ /* 0x000fe4000fffe0ff */
[----:B------:R-:W-:Y:S01]  /*1720*/  UIADD3 UR28, UPT, UPT, UR14, 0x4, URZ ;  /* 0x000000040e1c7890 */ /* 0x000fe2000fffe0ff */
[----:B------:R-:W-:Y:S01]  /*1730*/  IMAD.U32 R11, RZ, RZ, UR13 ;  /* 0x0000000dff0b7e24 */ /* 0x000fe2000f8e00ff */
[----:B------:R-:W-:Y:S02]  /*1740*/  UIADD3 UR26, UPT, UPT, UR20, 0x2, URZ ;  /* 0x00000002141a7890 */ /* 0x000fe4000fffe0ff */
[----:B------:R-:W-:Y:S02]  /*1750*/  UIADD3 UR30, UPT, UPT, UR20, 0x4, URZ ;  /* 0x00000004141e7890 */ /* 0x000fe4000fffe0ff */
[----:B------:R-:W-:Y:S01]  /*1760*/  @P0 R2UR UR23, R11 ;  /* 0x000000000b1702ca */ /* 0x000fe200000e0000 */
[----:B------:R-:W-:Y:S02]  /*1770*/  UIADD3 UR34, UPT, UPT, UR20, 0x6, URZ ;  /* 0x0000000614227890 */ /* 0x000fe4000fffe0ff */
[----:B------:R-:W-:Y:S10]  /*1780*/  UIADD3 UR32, UPT, UPT, UR14, 0x6, URZ ;  /* 0x000000060e207890 */ /* 0x000ff4000fffe0ff */
[----:B------:R1:W-:Y:S01]  /*1790*/  UTCQMMA gdesc[UR20], gdesc[UR14], tmem[UR12], tmem[UR22], idesc[UR23], tmem[UR4], UPT ;  /* 0x0004160e14007dea */ /* 0x0003e2000b80030c */
[----:B------:R1:W-:Y:S01]  /*17a0*/  UTCQMMA gdesc[UR26], gdesc[UR24], tmem[UR12], tmem[UR22], idesc[UR23], tmem[UR4], UPT ;  /* 0x000416181a007dea */ /* 0x0003e2000b80030c */
[----:B------:R1:W-:Y:S01]  /*17b0*/  UTCQMMA gdesc[UR30], gdesc[UR28], tmem[UR12], tmem[UR22], idesc[UR23], tmem[UR4], UPT ;  /* 0x0004161c1e007dea */ /* 0x0003e2000b80030c */
[----:B------:R1:W-:Y:S01]  /*17c0*/  UTCQMMA gdesc[UR34], gdesc[UR32], tmem[UR12], tmem[UR22], idesc[UR23], tmem[UR4], UPT ;  /* 0x0004162022007dea */ /* 0x0003e2000b80030c */
[----:B------:R1:W-:Y:S01]  /*17d0*/  UTCBAR [UR9], URZ ;  /* 0x000000ff090073e9 */ /* 0x0003e200080000ff */
[----:B------:R-:W-:Y:S05]  /*17e0*/  BRA.U UP0, `(.L_x_22) ;  /* 0x0000000100087547 */ /* 0x000fea000b800000 */
[----:B------:R2:W-:Y:S01]  /*17f0*/  UTCBAR [UR11], URZ ;  /* 0x000000ff0b0073e9 */ /* 0x0005e200080000ff */
[----:B------:R-:W-:Y:S01]  /*1800*/  NOP ;  /* 0x0000000000007918 */ /* 0x000fe20000000000 */
.L_x_22:
[----:B------:R-:W-:Y:S01]  /*1810*/  UISETP.NE.AND UP0, UPT, UR10, 0x3, UPT ;  /* 0x000000030a00788c */ /* 0x000fe2000bf05270 */
[----:B------:R-:W-:Y:S01]  /*1820*/  VIADD R7, R7, 0x2 ;  /* 0x0000000207077836 */ /* 0x000fe20000000000 */
[----:B------:R-:W-:Y:S02]  /*1830*/  UIADD3 UR10, UPT, UPT, UR10, 0x1, URZ ;  /* 0x000000010a0a7890 */ /* 0x000fe4000fffe0ff */
[----:B------:R-:W-:Y:S02]  /*1840*/  UIADD3 UR17, UPT, UPT, UR17, -0x2, URZ ;  /* 0xfffffffe11117890 */ /* 0x000fe4000fffe0ff */
[----:B-1----:R-:W-:Y:S02]  /*1850*/  USEL UR15, UR10, URZ, UP0 ;  /* 0x000000ff0a0f7287 */ /* 0x002fe40008000000 */
[----:B------:R-:W-:Y:S02]  /*1860*/  UISETP.NE.AND UP0, UPT, UR17, -0x2, UPT ;  /* 0xfffffffe1100788c */ /* 0x000fe4000bf05270 */
[----:B------:R-:W-:Y:S02]  /*1870*/  UIADD3 UR16, UPT, UPT, UR16, 0x2, URZ ;  /* 0x0000000210107890 */ /* 0x000fe4000fffe0ff */
[----:B------:R-:W-:Y:S04]  /*1880*/  ISETP.NE.AND P0, PT, RZ, UR15, PT ;  /* 0x0000000fff007c0c */ /* 0x000fe8000bf05270 */
[----:B------:R-:W-:Y:S04]  /*1890*/  SEL R5, RZ, 0x1, P0 ;  /* 0x00000001ff057807 */ /* 0x000fe80000000000 */
[----:B------:R-:W-:Y:S01]  /*18a0*/  LOP3.LUT R4, R4, R5, RZ, 0x3c, !PT ;  /* 0x0000000504047212 */ /* 0x000fe200078e3cff */
[----:B------:R-:W-:Y:S06]  /*18b0*/  BRA.U UP0, `(.L_x_23) ;  /* 0xfffffff9001c7547 */ /* 0x000fec000b83ffff */
[----:B------:R-:W-:-:S13]  /*18c0*/  ISETP.NE.AND P0, PT, R3, UR18, PT ;  /* 0x0000001203007c0c */ /* 0x000fda000bf05270 */
[----:B--2---:R-:W-:Y:S05]  /*18d0*/  @!P0 EXIT ;  /* 0x000000000000894d */ /* 0x004fea0003800000 */
[----:B------:R-:W-:Y:S01]  /*18e0*/  UIADD3 UR18, UPT, UPT, UR18, 0x1, URZ ;  /* 0x0000000112127890 */ /* 0x000fe2000fffe0ff */
[----:B------:R-:W-:Y:S11]  /*18f0*/  BRA `(.L_x_24) ;  /* 0xfffffff400c87947 */ /* 0x000ff6000383ffff */
.L_x_11:
[----:B------:R-:W-:-:S13]  /*1900*/  ELECT P0, URZ, PT ;  /* 0x0000000000ff782f */ /* 0x000fda0003800000 */
[----:B------:R-:W-:Y:S05]  /*1910*/  @!P0 BRA `(.L_x_13) ;  /* 0x0000001400588947 */ /* 0x000fea0003800000 */
[----:B------:R-:W1:Y:S02]  /*1920*/  S2UR UR4, SR_CTAID.X ;  /* 0x00000000000479c3 */ /* 0x000e640000002500 */
[----:B-1----:R-:W-:-:S13]  /*1930*/  ISETP.LE.U32.AND P0, PT, R22, UR4, PT ;  /* 0x0000000416007c0c */ /* 0x002fda000bf03070 */
[----:B------:R-:W-:Y:S05]  /*1940*/  @P0 EXIT ;  /* 0x000000000000094d */ /* 0x000fea0003800000 */
[----:B------:R-:W1:Y:S01]  /*1950*/  S2R R0, SR_CgaCtaId ;  /* 0x0000000000007919 */ /* 0x000e620000008800 */
[----:B------:R-:W-:Y:S01]  /*1960*/  IMAD.U32 R5, RZ, RZ, UR4 ;  /* 0x00000004ff057e24 */ /* 0x000fe2000f8e00ff */
[----:B------:R-:W2:Y:S01]  /*1970*/  LDC.64 R8, c[0x0][0x348] ;  /* 0x0000d200ff087b82 */ /* 0x000ea20000000a00 */
[----:B------:R-:W-:-:S03]  /*1980*/  IMAD.MOV.U32 R10, RZ, RZ, 0x1 ;  /* 0x00000001ff0a7424 */ /* 0x000fc600078e00ff */
[----:B------:R-:W-:Y:S02]  /*1990*/  LOP3.LUT R3, RZ, R5, RZ, 0x33, !PT ;  /* 0x00000005ff037212 */ /* 0x000fe400078e33ff */
[----:B------:R-:W-:-:S03]  /*19a0*/  PRMT R4, R5, 0x7610, R4 ;  /* 0x0000761005047816 */ /* 0x000fc60000000004 */
[----:B------:R-:W-:Y:S01]  /*19b0*/  IMAD.IADD R2, R22, 0x1, R3 ;  /* 0x0000000116027824 */ /* 0x000fe200078e0203 */
[----:B------:R-:W-:-:S03]  /*19c0*/  MOV R3, 0x400 ;  /* 0x0000040000037802 */ /* 0x000fc60000000f00 */
[----:B------:R-:W-:-:S05]  /*19d0*/  IMAD.HI.U32 R2, R2, -0x2116a3b3, RZ ;  /* 0xdee95c4d02027827 */ /* 0x000fca00078e00ff */
[----:B------:R-:W-:-:S05]  /*19e0*/  SHF.R.U32.HI R2, RZ, 0x7, R2 ;  /* 0x00000007ff027819 */ /* 0x000fca0000011602 */
[----:B------:R-:W-:Y:S01]  /*19f0*/  IMAD.MOV R2, RZ, RZ, -R2 ;  /* 0x000000ffff027224 */ /* 0x000fe200078e0a02 */
[----:B-1----:R-:W-:-:S07]  /*1a00*/  LEA R0, R0, R3, 0x18 ;  /* 0x0000000300007211 */ /* 0x002fce00078ec0ff */
.L_x_37:
[----:B------:R-:W-:Y:S01]  /*1a10*/  SHF.R.U32.HI R16, RZ, 0x5, R5 ;  /* 0x00000005ff107819 */ /* 0x000fe20000011605 */
[----:B------:R-:W-:Y:S05]  /*1a20*/  YIELD ;  /* 0x0000000000007946 */ /* 0x000fea0003800000 */
[----:B------:R-:W-:Y:S01]  /*1a30*/  IMAD.HI.U32 R16, R16, 0x4a7904b, RZ ;  /* 0x04a7904b10107827 */ /* 0x000fe200078e00ff */
[----:B------:R-:W-:-:S03]  /*1a40*/  MOV R6, 0x1ae0 ;  /* 0x00001ae000067802 */ /* 0x000fc60000000f00 */
[C---:B------:R-:W-:Y:S01]  /*1a50*/  IMAD R35, R16.reuse, -0x10, R31 ;  /* 0xfffffff010237824 */ /* 0x040fe200078e021f */
[----:B------:R-:W-:-:S04]  /*1a60*/  PRMT R3, R16, 0x9910, RZ ;  /* 0x0000991010037816 */ /* 0x000fc800000000ff */
[----:B------:R-:W-:Y:S01]  /*1a70*/  VIMNMX.U32 R35, PT, PT, R35, 0x10, PT ;  /* 0x0000001023237848 */ /* 0x000fe20003fe0000 */
[----:B------:R-:W-:-:S04]  /*1a80*/  IMAD R3, R3, 0x6e0, RZ ;  /* 0x000006e003037824 */ /* 0x000fc800078e02ff */
[----:B------:R-:W-:-:S05]  /*1a90*/  IMAD.MOV R13, RZ, RZ, -R3 ;  /* 0x000000ffff0d7224 */ /* 0x000fca00078e0a03 */
[----:B------:R-:W-:-:S05]  /*1aa0*/  PRMT R13, R13, 0x7710, RZ ;  /* 0x000077100d0d7816 */ /* 0x000fca00000000ff */
[----:B------:R-:W-:-:S05]  /*1ab0*/  IMAD.IADD R13, R13, 0x1, R4 ;  /* 0x000000010d0d7824 */ /* 0x000fca00078e0204 */
[----:B-12---:R-:W-:Y:S02]  /*1ac0*/  LOP3.LUT R11, R13, 0xffff, RZ, 0xc0, !PT ;  /* 0x0000ffff0d0b7812 */ /* 0x006fe400078ec0ff */
[----:B--2---:R-:W-:Y:S05]  /*1ad0*/  CALL.REL.NOINC `($__internal_3_$__cuda_sm20_div_u16) ;  /* 0x0000003800707944 */ /* 0x004fea0003c00000 */
[----:B------:R-:W-:Y:S01]  /*1ae0*/  IMAD.U32 R3, R10, -0x80000000, RZ ;  /* 0x800000000a037824 */ /* 0x000fe200078e00ff */
[----:B------:R-:W-:Y:S01]  /*1af0*/  PRMT R35, R35, 0x9910, RZ ;  /* 0x0000991023237816 */ /* 0x000fe200000000ff */
[----:B------:R-:W-:Y:S01]  /*1b00*/  VIADD R26, R0, 0x31800 ;  /* 0x00031800001a7836 */ /* 0x000fe20000000000 */
[C---:B------:R-:W-:Y:S01]  /*1b10*/  PRMT R6, R36.reuse, 0x9910, RZ ;  /* 0x0000991024067816 */ /* 0x040fe200000000ff */
[----:B------:R-:W1:Y:S01]  /*1b20*/  SYNCS.PHASECHK.TRANS64.TRYWAIT P4, [R0+URZ+0x31820], R3 ;  /* 0x03182003000075a7 */ /* 0x000e6200080811ff */
[----:B------:R-:W-:Y:S01]  /*1b30*/  LOP3.LUT R11, R36, 0xffff, RZ, 0xc0, !PT ;  /* 0x0000ffff240b7812 */ /* 0x000fe200078ec0ff */
[----:B------:R-:W-:Y:S01]  /*1b40*/  VIADD R25, R0, 0x30000 ;  /* 0x0003000000197836 */ /* 0x000fe20000000000 */
[C---:B------:R-:W-:Y:S01]  /*1b50*/  IADD3 R36, P3, PT, R8.reuse, 0x40, RZ ;  /* 0x0000004008247810 */ /* 0x040fe20007f7e0ff */
[----:B------:R-:W-:Y:S01]  /*1b60*/  IMAD R6, R35, R6, RZ ;  /* 0x0000000623067224 */ /* 0x000fe200078e02ff */
[C---:B------:R-:W-:Y:S01]  /*1b70*/  IADD3 R32, P1, PT, R8.reuse, 0x140, RZ ;  /* 0x0000014008207810 */ /* 0x040fe20007f3e0ff */
[----:B------:R-:W-:Y:S01]  /*1b80*/  IMAD.MOV.U32 R23, RZ, RZ, 0xb580 ;  /* 0x0000b580ff177424 */ /* 0x000fe200078e00ff */
[C---:B------:R-:W-:Y:S01]  /*1b90*/  IADD3 R34, P2, PT, R8.reuse, 0xc0, RZ ;  /* 0x000000c008227810 */ /* 0x040fe20007f5e0ff */
[----:B------:R-:W-:Y:S01]  /*1ba0*/  IMAD.MOV R6, RZ, RZ, -R6 ;  /* 0x000000ffff067224 */ /* 0x000fe200078e0a06 */
[----:B------:R-:W-:Y:S01]  /*1bb0*/  IADD3 R28, P0, PT, R8, 0x1c0, RZ ;  /* 0x000001c0081c7810 */ /* 0x000fe20007f1e0ff */
[--C-:B------:R-:W-:Y:S01]  /*1bc0*/  IMAD.X R37, RZ, RZ, R9.reuse, P3 ;  /* 0x000000ffff257224 */ /* 0x100fe200018e0609 */
[----:B------:R-:W-:Y:S01]  /*1bd0*/  IADD3 R24, PT, PT, R0, 0x30800, RZ ;  /* 0x0003080000187810 */ /* 0x000fe20007ffe0ff */
[----:B------:R-:W-:Y:S01]  /*1be0*/  IMAD R11, R11, 0xe0, RZ ;  /* 0x000000e00b0b7824 */ /* 0x000fe200078e02ff */
[----:B------:R-:W-:Y:S01]  /*1bf0*/  PRMT R6, R6, 0x7710, RZ ;  /* 0x0000771006067816 */ /* 0x000fe200000000ff */
[----:B------:R-:W-:Y:S01]  /*1c00*/  IMAD.X R33, RZ, RZ, R9, P1 ;  /* 0x000000ffff217224 */ /* 0x000fe200008e0609 */
[----:B------:R-:W-:-:S02]  /*1c10*/  IADD3.X R35, PT, PT, RZ, R9, RZ, P2, !PT ;  /* 0x00000009ff237210 */ /* 0x000fc400017fe4ff */
[----:B------:R-:W-:Y:S02]  /*1c20*/  IADD3 R6, PT, PT, R13, R6, RZ ;  /* 0x000000060d067210 */ /* 0x000fe40007ffe0ff */
[----:B------:R-:W-:Y:S02]  /*1c30*/  IADD3.X R29, PT, PT, RZ, R9, RZ, P0, !PT ;  /* 0x00000009ff1d7210 */ /* 0x000fe400007fe4ff */
[----:B------:R-:W-:Y:S01]  /*1c40*/  LOP3.LUT R7, R6, 0xffff, RZ, 0xc0, !PT ;  /* 0x0000ffff06077812 */ /* 0x000fe200078ec0ff */
[----:B------:R-:W-:-:S04]  /*1c50*/  VIADD R6, R0, 0x14000 ;  /* 0x0001400000067836 */ /* 0x000fc80000000000 */
[----:B------:R-:W-:Y:S01]  /*1c60*/  IMAD R12, R16, 0x10, R7 ;  /* 0x00000010100c7824 */ /* 0x000fe200078e0207 */
[----:B------:R-:W-:Y:S01]  /*1c70*/  IADD3 R7, PT, PT, R0, 0x4000, RZ ;  /* 0x0000400000077810 */ /* 0x000fe20007ffe0ff */
[----:B-1----:R-:W-:Y:S06]  /*1c80*/  @!P4 BRA `(.L_x_25) ;  /* 0x000000300078c947 */ /* 0x002fec0003800000 */
.L_x_75:
[----:B------:R-:W-:Y:S01]  /*1c90*/  IMAD.SHL.U32 R12, R12, 0x80, RZ ;  /* 0x000000800c0c7824 */ /* 0x000fe200078e00ff */
[----:B------:R-:W-:Y:S01]  /*1ca0*/  R2UR UR13, R26 ;  /* 0x000000001a0d72ca */ /* 0x000fe200000e0000 */
[----:B------:R-:W-:Y:S01]  /*1cb0*/  UMOV UR14, URZ ;  /* 0x000000ff000e7c82 */ /* 0x000fe20008000000 */
[----:B------:R-:W-:Y:S01]  /*1cc0*/  R2UR UR28, R36 ;  /* 0x00000000241c72ca */ /* 0x000fe200000e0000 */
[----:B------:R-:W-:Y:S01]  /*1cd0*/  UMOV UR20, 0x0 ;  /* 0x0000000000147882 */ /* 0x000fe20000000000 */
[----:B------:R-:W-:Y:S01]  /*1ce0*/  R2UR UR29, R37 ;  /* 0x00000000251d72ca */ /* 0x000fe200000e0000 */
[----:B------:R-:W-:Y:S01]  /*1cf0*/  UMOV UR21, 0x10000000 ;  /* 0x1000000000157882 */ /* 0x000fe20000000000 */
[----:B------:R-:W-:Y:S01]  /*1d00*/  R2UR UR12, R7 ;  /* 0x00000000070c72ca */ /* 0x000fe200000e0000 */
[----:B------:R-:W-:Y:S01]  /*1d10*/  UMOV UR11, URZ ;  /* 0x000000ff000b7c82 */ /* 0x000fe20008000000 */
[----:B------:R-:W-:Y:S01]  /*1d20*/  R2UR UR15, R12 ;  /* 0x000000000c0f72ca */ /* 0x000fe200000e0000 */
[----:B------:R-:W-:Y:S01]  /*1d30*/  UMOV UR18, UR14 ;  /* 0x0000000e00127c82 */ /* 0x000fe20008000000 */
        /* <DEDUP_REMOVED lines=9> */
[----:B------:R-:W-:Y:S01]  /*1dd0*/  VIADD R22, R0, 0x8000 ;  /* 0x0000800000167836 */ /* 0x000fe20000000000 */
[----:B------:R-:W-:Y:S01]  /*1de0*/  R2UR UR25, R33 ;  /* 0x00000000211972ca */ /* 0x000fe200000e0000 */
[----:B------:R2:W-:Y:S01]  /*1df0*/  UTMALDG.2D [UR12], [UR28], desc[UR20] ;  /* 0x0000140c1c0075b4 */ /* 0x0005e20008009000 */
[----:B------:R-:W-:Y:S01]  /*1e00*/  R2UR UR8, R25 ;  /* 0x00000000190872ca */ /* 0x000fe200000e0000 */
[----:B------:R-:W-:Y:S01]  /*1e10*/  UMOV UR10, UR15 ;  /* 0x0000000f000a7c82 */ /* 0x000fe20008000000 */
[----:B------:R-:W-:Y:S01]  /*1e20*/  R2UR UR22, R28 ;  /* 0x000000001c1672ca */ /* 0x000fe200000e0000 */
[----:B------:R-:W-:Y:S01]  /*1e30*/  VIADD R21, R0, 0x31808 ;  /* 0x0003180800157836 */ /* 0x000fe20000000000 */
[----:B------:R-:W-:Y:S01]  /*1e40*/  R2UR UR23, R29 ;  /* 0x000000001d1772ca */ /* 0x000fe200000e0000 */
[----:B------:R-:W-:Y:S01]  /*1e50*/  UMOV UR6, UR19 ;  /* 0x0000001300067c82 */ /* 0x000fe20008000000 */
[----:B------:R-:W-:Y:S01]  /*1e60*/  R2UR UR4, R24 ;  /* 0x00000000180472ca */ /* 0x000fe200000e0000 */
[----:B------:R2:W-:Y:S01]  /*1e70*/  UTMALDG.2D [UR16], [UR26], desc[UR20] ;  /* 0x000014101a0075b4 */ /* 0x0005e20008009000 */
[----:B------:R-:W-:-:S05]  /*1e80*/  VIADD R20, R0, 0x1b000 ;  /* 0x0001b00000147836 */ /* 0x000fca0000000000 */
[----:B------:R2:W-:Y:S06]  /*1e90*/  UTMALDG.2D [UR8], [UR24], desc[UR20] ;  /* 0x00001408180075b4 */ /* 0x0005ec0008009000 */
[----:B------:R2:W-:Y:S01]  /*1ea0*/  UTMALDG.2D [UR4], [UR22], desc[UR20] ;  /* 0x00001404160075b4 */ /* 0x0005e20008009000 */
[----:B------:R2:W-:Y:S01]  /*1eb0*/  SYNCS.ARRIVE.TRANS64 RZ, [R0+URZ+0x31800], R23 ;  /* 0x0318001700ff79a7 */ /* 0x0005e200080000ff */
[----:B------:R-:W3:Y:S02]  /*1ec0*/  SYNCS.PHASECHK.TRANS64.TRYWAIT P0, [R0+URZ+0x31828], R3 ;  /* 0x03182803000075a7 */ /* 0x000ee400080011ff */
[----:B--23--:R-:W-:Y:S05]  /*1ed0*/  @!P0 BRA `(.L_x_26) ;  /* 0x0000003000008947 */ /* 0x00cfea0003800000 */
.L_x_77:
[----:B------:R-:W-:Y:S01]  /*1ee0*/  R2UR UR9, R21 ;  /* 0x00000000150972ca */ /* 0x000fe200000e0000 */
[----:B------:R-:W-:Y:S01]  /*1ef0*/  IMAD.MOV.U32 R19, RZ, RZ, 0xb000 ;  /* 0x0000b000ff137424 */ /* 0x000fe200078e00ff */
[----:B------:R-:W-:Y:S01]  /*1f00*/  R2UR UR16, R36 ;  /* 0x00000000241072ca */ /* 0x000fe200000e0000 */
[----:B------:R-:W-:Y:S01]  /*1f10*/  UMOV UR14, 0x0 ;  /* 0x00000000000e7882 */ /* 0x000fe20000000000 */
[----:B------:R-:W-:Y:S01]  /*1f20*/  R2UR UR17, R37 ;  /* 0x00000000251172ca */ /* 0x000fe200000e0000 */
[----:B------:R-:W-:Y:S01]  /*1f30*/  UMOV UR15, 0x10000000 ;  /* 0x10000000000f7882 */ /* 0x000fe20000000000 */
[----:B------:R-:W-:Y:S01]  /*1f40*/  R2UR UR11, R12 ;  /* 0x000000000c0b72ca */ /* 0x000fe200000e0000 */
[----:B------:R-:W-:Y:S01]  /*1f50*/  UMOV UR10, 0x80 ;  /* 0x00000080000a7882 */ /* 0x000fe20000000000 */
[----:B------:R-:W-:Y:S01]  /*1f60*/  R2UR UR8, R22 ;  /* 0x00000000160872ca */ /* 0x000fe200000e0000 */
[----:B------:R-:W-:Y:S01]  /*1f70*/  UMOV UR6, 0x80 ;  /* 0x0000008000067882 */ /* 0x000fe20000000000 */
[----:B------:R-:W-:Y:S01]  /*1f80*/  R2UR UR12, R34 ;  /* 0x00000000220c72ca */ /* 0x000fe200000e0000 */
[C---:B------:R-:W-:Y:S01]  /*1f90*/  VIADD R18, R0.reuse, 0xc000 ;  /* 0x0000c00000127836 */ /* 0x040fe20000000000 */
[----:B------:R-:W-:Y:S01]  /*1fa0*/  R2UR UR13, R35 ;  /* 0x00000000230d72ca */ /* 0x000fe200000e0000 */
[----:B------:R-:W-:Y:S01]  /*1fb0*/  UMOV UR5, UR9 ;  /* 0x0000000900057c82 */ /* 0x000fe20008000000 */
[----:B------:R-:W-:Y:S01]  /*1fc0*/  R2UR UR7, R11 ;  /* 0x000000000b0772ca */ /* 0x000fe200000e0000 */
[----:B------:R-:W-:Y:S01]  /*1fd0*/  VIADD R17, R0, 0x31810 ;  /* 0x0003181000117836 */ /* 0x000fe20000000000 */
[----:B------:R-:W-:Y:S01]  /*1fe0*/  R2UR UR4, R20 ;  /* 0x00000000140472ca */ /* 0x000fe200000e0000 */
[----:B------:R-:W-:-:S04]  /*1ff0*/  VIADD R16, R0, 0x22000 ;  /* 0x0002200000107836 */ /* 0x000fc80000000000 */
[----:B------:R2:W-:Y:S08]  /*2000*/  UTMALDG.2D [UR8], [UR16], desc[UR14] ;  /* 0x00000e08100075b4 */ /* 0x0005f00008009000 */
[----:B------:R2:W-:Y:S01]  /*2010*/  UTMALDG.2D [UR4], [UR12], desc[UR14] ;  /* 0x00000e040c0075b4 */ /* 0x0005e20008009000 */
[----:B------:R2:W-:Y:S01]  /*2020*/  SYNCS.ARRIVE.TRANS64 RZ, [R0+URZ+0x31808], R19 ;  /* 0x0318081300ff79a7 */ /* 0x0005e200080000ff */
[----:B------:R-:W3:Y:S02]  /*2030*/  SYNCS.PHASECHK.TRANS64.TRYWAIT P0, [R0+URZ+0x31830], R3 ;  /* 0x03183003000075a7 */ /* 0x000ee400080011ff */
[----:B--23--:R-:W-:Y:S05]  /*2040*/  @!P0 BRA `(.L_x_27) ;  /* 0x0000002c00c08947 */ /* 0x00cfea0003800000 */
.L_x_79:
        /* <DEDUP_REMOVED lines=9> */
[----:B-1----:R-:W-:Y:S01]  /*20e0*/  VIADD R15, R0, 0x10000 ;  /* 0x00010000000f7836 */ /* 0x002fe20000000000 */
[----:B------:R-:W-:Y:S01]  /*20f0*/  R2UR UR12, R34 ;  /* 0x00000000220c72ca */ /* 0x000fe200000e0000 */
[C---:B------:R-:W-:Y:S01]  /*2100*/  VIADD R14, R0.reuse, 0x31818 ;  /* 0x00031818000e7836 */ /* 0x040fe20000000000 */
[----:B------:R-:W-:Y:S01]  /*2110*/  R2UR UR13, R35 ;  /* 0x00000000230d72ca */ /* 0x000fe200000e0000 */
[----:B------:R-:W-:Y:S01]  /*2120*/  UMOV UR5, UR9 ;  /* 0x0000000900057c82 */ /* 0x000fe20008000000 */
[----:B------:R-:W-:Y:S01]  /*2130*/  R2UR UR7, R11 ;  /* 0x000000000b0772ca */ /* 0x000fe200000e0000 */
[----:B------:R-:W-:Y:S01]  /*2140*/  VIADD R13, R0, 0x29000 ;  /* 0x00029000000d7836 */ /* 0x000fe20000000000 */
[----:B------:R-:W-:-:S05]  /*2150*/  R2UR UR4, R16 ;  /* 0x00000000100472ca */ /* 0x000fca00000e0000 */
[----:B------:R1:W-:Y:S08]  /*2160*/  UTMALDG.2D [UR8], [UR16], desc[UR14] ;  /* 0x00000e08100075b4 */ /* 0x0003f00008009000 */
[----:B------:R1:W-:Y:S01]  /*2170*/  UTMALDG.2D [UR4], [UR12], desc[UR14] ;  /* 0x00000e040c0075b4 */ /* 0x0003e20008009000 */
[----:B------:R1:W-:Y:S01]  /*2180*/  SYNCS.ARRIVE.TRANS64 RZ, [R0+URZ+0x31810], R19 ;  /* 0x0318101300ff79a7 */ /* 0x0003e200080000ff */
[----:B------:R-:W2:Y:S02]  /*2190*/  SYNCS.PHASECHK.TRANS64.TRYWAIT P0, [R0+URZ+0x31838], R3 ;  /* 0x03183803000075a7 */ /* 0x000ea400080011ff */
[----:B-12---:R-:W-:Y:S05]  /*21a0*/  @!P0 BRA `(.L_x_28) ;  /* 0x0000002c00848947 */ /* 0x006fea0003800000 */
.L_x_81:
        /* <DEDUP_REMOVED lines=8> */
[----:B------:R-:W-:Y:S02]  /*2230*/  R2UR UR8, R15 ;  /* 0x000000000f0872ca */ /* 0x000fe400000e0000 */
[----:B------:R-:W-:-:S02]  /*2240*/  R2UR UR12, R34 ;  /* 0x00000000220c72ca */ /* 0x000fc400000e0000 */
[----:B------:R-:W-:Y:S01]  /*2250*/  R2UR UR13, R35 ;  /* 0x00000000230d72ca */ /* 0x000fe200000e0000 */
[----:B------:R-:W-:Y:S01]  /*2260*/  UMOV UR5, UR9 ;  /* 0x0000000900057c82 */ /* 0x000fe20008000000 */
[----:B------:R-:W-:Y:S02]  /*2270*/  R2UR UR7, R11 ;  /* 0x000000000b0772ca */ /* 0x000fe400000e0000 */
[----:B------:R-:W-:Y:S02]  /*2280*/  R2UR UR4, R13 ;  /* 0x000000000d0472ca */ /* 0x000fe400000e0000 */
[----:B------:R-:W-:-:S03]  /*2290*/  LOP3.LUT R10, R10, 0x1, RZ, 0x3c, !PT ;  /* 0x000000010a0a7812 */ /* 0x000fc600078e3cff */
[----:B------:R2:W-:Y:S02]  /*22a0*/  UTMALDG.2D [UR8], [UR16], desc[UR14] ;  /* 0x00000e08100075b4 */ /* 0x0005e40008009000 */
[----:B------:R-:W-:-:S06]  /*22b0*/  IMAD.U32 R27, R10, -0x80000000, RZ ;  /* 0x800000000a1b7824 */ /* 0x000fcc00078e00ff */
[----:B------:R2:W-:Y:S01]  /*22c0*/  UTMALDG.2D [UR4], [UR12], desc[UR14] ;  /* 0x00000e040c0075b4 */ /* 0x0005e20008009000 */
[----:B------:R2:W-:Y:S01]  /*22d0*/  SYNCS.ARRIVE.TRANS64 RZ, [R0+URZ+0x31818], R19 ;  /* 0x0318181300ff79a7 */ /* 0x0005e200080000ff */
[----:B------:R-:W3:Y:S02]  /*22e0*/  SYNCS.PHASECHK.TRANS64.TRYWAIT P0, [R0+URZ+0x31820], R27 ;  /* 0x0318201b000075a7 */ /* 0x000ee400080011ff */
[----:B--23--:R-:W-:Y:S05]  /*22f0*/  @!P0 BRA `(.L_x_29) ;  /* 0x0000002c004c8947 */ /* 0x00cfea0003800000 */
.L_x_83:
        /* <DEDUP_REMOVED lines=13> */
[----:B------:R-:W-:Y:S01]  /*23d0*/  UMOV UR13, UR17 ;  /* 0x00000011000d7c82 */ /* 0x000fe20008000000 */
[----:B------:R-:W-:Y:S01]  /*23e0*/  R2UR UR12, R6 ;  /* 0x00000000060c72ca */ /* 0x000fe200000e0000 */
[----:B------:R-:W-:Y:S01]  /*23f0*/  UMOV UR9, UR17 ;  /* 0x0000001100097c82 */ /* 0x000fe20008000000 */
[----:B------:R-:W-:Y:S01]  /*2400*/  R2UR UR15, R11 ;  /* 0x000000000b0f72ca */ /* 0x000fe200000e0000 */
[----:B------:R-:W-:Y:S01]  /*2410*/  UMOV UR5, UR17 ;  /* 0x0000001100057c82 */ /* 0x000fe20008000000 */
[----:B------:R-:W-:-:S02]  /*2420*/  R2UR UR22, R32 ;  /* 0x00000000201672ca */ /* 0x000fc400000e0000 */
[----:B------:R-:W-:Y:S01]  /*2430*/  R2UR UR23, R33 ;  /* 0x00000000211772ca */ /* 0x000fe200000e0000 */
[----:B------:R2:W-:Y:S01]  /*2440*/  UTMALDG.2D [UR16], [UR28], desc[UR24] ;  /* 0x000018101c0075b4 */ /* 0x0005e20008009000 */
[----:B------:R-:W-:Y:S01]  /*2450*/  R2UR UR8, R25 ;  /* 0x00000000190872ca */ /* 0x000fe200000e0000 */
[----:B------:R-:W-:Y:S01]  /*2460*/  UMOV UR10, UR19 ;  /* 0x00000013000a7c82 */ /* 0x000fe20008000000 */
[----:B------:R-:W-:Y:S02]  /*2470*/  R2UR UR20, R28 ;  /* 0x000000001c1472ca */ /* 0x000fe400000e0000 */
[----:B------:R-:W-:Y:S02]  /*2480*/  R2UR UR21, R29 ;  /* 0x000000001d1572ca */ /* 0x000fe400000e0000 */
[----:B------:R-:W-:Y:S01]  /*2490*/  R2UR UR4, R24 ;  /* 0x00000000180472ca */ /* 0x000fe200000e0000 */
[----:B------:R2:W-:Y:S01]  /*24a0*/  UTMALDG.2D [UR12], [UR26], desc[UR24] ;  /* 0x0000180c1a0075b4 */ /* 0x0005e20008009000 */
[----:B------:R-:W-:-:S05]  /*24b0*/  UMOV UR6, UR15 ;  /* 0x0000000f00067c82 */ /* 0x000fca0008000000 */
[----:B------:R2:W-:Y:S06]  /*24c0*/  UTMALDG.2D [UR8], [UR22], desc[UR24] ;  /* 0x00001808160075b4 */ /* 0x0005ec0008009000 */
[----:B------:R2:W-:Y:S01]  /*24d0*/  UTMALDG.2D [UR4], [UR20], desc[UR24] ;  /* 0x00001804140075b4 */ /* 0x0005e20008009000 */
[----:B------:R2:W-:Y:S01]  /*24e0*/  SYNCS.ARRIVE.TRANS64 RZ, [R0+URZ+0x31800], R23 ;  /* 0x0318001700ff79a7 */ /* 0x0005e200080000ff */
[----:B------:R-:W3:Y:S02]  /*24f0*/  SYNCS.PHASECHK.TRANS64.TRYWAIT P0, [R0+URZ+0x31828], R27 ;  /* 0x0318281b000075a7 */ /* 0x000ee400080011ff */
[----:B--23--:R-:W-:Y:S05]  /*2500*/  @!P0 BRA `(.L_x_30) ;  /* 0x0000002800e48947 */ /* 0x00cfea0003800000 */
.L_x_85:
        /* <DEDUP_REMOVED lines=13> */
[----:B------:R-:W-:-:S05]  /*25e0*/  R2UR UR7, R11 ;  /* 0x000000000b0772ca */ /* 0x000fca00000e0000 */
[----:B------:R2:W-:Y:S08]  /*25f0*/  UTMALDG.2D [UR8], [UR16], desc[UR14] ;  /* 0x00000e08100075b4 */ /* 0x0005f00008009000 */
[----:B------:R2:W-:Y:S01]  /*2600*/  UTMALDG.2D [UR4], [UR12], desc[UR14] ;  /* 0x00000e040c0075b4 */ /* 0x0005e20008009000 */
[----:B------:R2:W-:Y:S01]  /*2610*/  SYNCS.ARRIVE.TRANS64 RZ, [R0+URZ+0x31808], R19 ;  /* 0x0318081300ff79a7 */ /* 0x0005e200080000ff */
[----:B------:R-:W3:Y:S02]  /*2620*/  SYNCS.PHASECHK.TRANS64.TRYWAIT P0, [R0+URZ+0x31830], R27 ;  /* 0x0318301b000075a7 */ /* 0x000ee400080011ff */
[----:B--23--:R-:W-:Y:S05]  /*2630*/  @!P0 BRA `(.L_x_31) ;  /* 0x0000002800b48947 */ /* 0x00cfea0003800000 */
.L_x_87:
        /* <DEDUP_REMOVED lines=19> */
.L_x_89:
        /* <DEDUP_REMOVED lines=19> */
.L_x_91:
        /* <DEDUP_REMOVED lines=33> */
.L_x_93:
        /* <DEDUP_REMOVED lines=17> */
[----:B------:R-:W4:Y:S02]  /*2bc0*/  SYNCS.PHASECHK.TRANS64.TRYWAIT P0, [R0+URZ+0x31830], R3 ;  /* 0x03183003000075a7 */ /* 0x000f2400080011ff */
[----:B---34-:R-:W-:Y:S05]  /*2bd0*/  @!P0 BRA `(.L_x_35) ;  /* 0x0000002400bc8947 */ /* 0x018fea0003800000 */
.L_x_95:
        /* <DEDUP_REMOVED lines=19> */
.L_x_97:
[----:B------:R-:W-:Y:S01]  /*2d10*/  VIADD R2, R2, 0x1 ;  /* 0x0000000102027836 */ /* 0x000fe20000000000 */
        /* <DEDUP_REMOVED lines=14> */
[----:B------:R-:W-:-:S03]  /*2e00*/  ISETP.NE.AND P0, PT, R2, 0x1, PT ;  /* 0x000000010200780c */ /* 0x000fc60003f05270 */
[----:B------:R3:W-:Y:S08]  /*2e10*/  UTMALDG.2D [UR8], [UR16], desc[UR14] ;  /* 0x00000e08100075b4 */ /* 0x0007f00008009000 */
[----:B------:R3:W-:Y:S01]  /*2e20*/  UTMALDG.2D [UR4], [UR12], desc[UR14] ;  /* 0x00000e040c0075b4 */ /* 0x0007e20008009000 */
[----:B------:R3:W-:Y:S02]  /*2e30*/  SYNCS.ARRIVE.TRANS64 RZ, [R0+URZ+0x31818], R19 ;  /* 0x0318181300ff79a7 */ /* 0x0007e400080000ff */
[----:B---3--:R-:W-:Y:S05]  /*2e40*/  @!P0 EXIT ;  /* 0x000000000000894d */ /* 0x008fea0003800000 */
[----:B------:R-:W-:Y:S02]  /*2e50*/  IADD3 R4, PT, PT, R4, 0x93, RZ ;  /* 0x0000009304047810 */ /* 0x000fe40007ffe0ff */
[----:B------:R-:W-:Y:S01]  /*2e60*/  IADD3 R5, PT, PT, R5, 0x93, RZ ;  /* 0x0000009305057810 */ /* 0x000fe20007ffe0ff */
[----:B------:R-:W-:Y:S06]  /*2e70*/  BRA `(.L_x_37) ;  /* 0xffffffe800e47947 */ /* 0x000fec000383ffff */
.L_x_13:
[----:B------:R-:W-:-:S04]  /*2e80*/  LOP3.LUT R0, R3, 0xfffffffc, RZ, 0xc0, !PT ;  /* 0xfffffffc03007812 */ /* 0x000fc800078ec0ff */
[----:B------:R-:W-:-:S13]  /*2e90*/  ISETP.NE.AND P0, PT, R0, 0x4, PT ;  /* 0x000000040000780c */ /* 0x000fda0003f05270 */
[----:B-1----:R-:W-:Y:S05]  /*2ea0*/  @P0 EXIT ;  /* 0x000000000000094d */ /* 0x002fea0003800000 */
[----:B------:R-:W1:Y:S01]  /*2eb0*/  S2R R0, SR_CgaCtaId ;  /* 0x0000000000007919 */ /* 0x000e620000008800 */
[----:B------:R-:W-:-:S04]  /*2ec0*/  MOV R5, 0x400 ;  /* 0x0000040000057802 */ /* 0x000fc80000000f00 */
[----:B-1----:R-:W-:-:S05]  /*2ed0*/  LEA R0, R0, R5, 0x18 ;  /* 0x0000000500007211 */ /* 0x002fca00078ec0ff */
[----:B------:R-:W1:Y:S02]  /*2ee0*/  LDS R2, [R0+0x31880] ;  /* 0x0318800000027984 */ /* 0x000e640000000800 */
[----:B-1----:R-:W-:-:S13]  /*2ef0*/  ISETP.NE.AND P0, PT, R2, RZ, PT ;  /* 0x000000ff0200720c */ /* 0x002fda0003f05270 */
[----:B------:R-:W-:Y:S05]  /*2f00*/  @!P0 BRA `(.L_x_38) ;  /* 0x0000000000048947 */ /* 0x000fea0003800000 */
[----:B------:R-:W-:Y:S05]  /*2f10*/  BPT.TRAP 0x1 ;  /* 0x000000040000795c */ /* 0x000fea0000300000 */
.L_x_38:
[----:B------:R-:W1:Y:S01]  /*2f20*/  S2UR UR4, SR_CTAID.X ;  /* 0x00000000000479c3 */ /* 0x000e620000002500 */
[----:B------:R-:W-:Y:S02]  /*2f30*/  IADD3 R3, PT, PT, R3, -0x4, RZ ;  /* 0xfffffffc03037810 */ /* 0x000fe40007ffe0ff */
[----:B-1----:R-:W-:-:S13]  /*2f40*/  ISETP.LE.U32.AND P0, PT, R22, UR4, PT ;  /* 0x0000000416007c0c */ /* 0x002fda000bf03070 */
[----:B------:R-:W-:Y:S05]  /*2f50*/  @P0 BRA `(.L_x_39) ;  /* 0x0000001800d00947 */ /* 0x000fea0003800000 */
[----:B------:R-:W-:Y:S01]  /*2f60*/  IMAD.U32 R29, RZ, RZ, UR4 ;  /* 0x00000004ff1d7e24 */ /* 0x000fe2000f8e00ff */
[----:B------:R-:W-:Y:S01]  /*2f70*/  MOV R20, 0xffffffff ;  /* 0xffffffff00147802 */ /* 0x000fe20000000f00 */
[----:B------:R-:W-:Y:S02]  /*2f80*/  IMAD.SHL.U32 R2, R21, 0x4, RZ ;  /* 0x0000000415027824 */ /* 0x000fe400078e00ff */
[----:B------:R-:W-:Y:S01]  /*2f90*/  IMAD.SHL.U32 R30, R3, 0x800, RZ ;  /* 0x00000800031e7824 */ /* 0x000fe200078e00ff */
[----:B------:R-:W-:Y:S01]  /*2fa0*/  LOP3.LUT R5, RZ, R29, RZ, 0x33, !PT ;  /* 0x0000001dff057212 */ /* 0x000fe200078e33ff */
[C---:B------:R-:W-:Y:S01]  /*2fb0*/  VIADD R26, R2.reuse, 0x1 ;  /* 0x00000001021a7836 */ /* 0x040fe20000000000 */
[----:B------:R-:W-:Y:S01]  /*2fc0*/  SHF.R.U32.HI R28, RZ, 0x3, R2 ;  /* 0x00000003ff1c7819 */ /* 0x000fe20000011602 */
[C---:B------:R-:W-:Y:S01]  /*2fd0*/  VIADD R4, R2.reuse, 0x2 ;  /* 0x0000000202047836 */ /* 0x040fe20000000000 */
[----:B------:R-:W-:Y:S01]  /*2fe0*/  IADD3 R24, PT, PT, R2, 0x3, RZ ;  /* 0x0000000302187810 */ /* 0x000fe20007ffe0ff */
[----:B------:R-:W-:Y:S01]  /*2ff0*/  IMAD.IADD R22, R22, 0x1, R5 ;  /* 0x0000000116167824 */ /* 0x000fe200078e0205 */
[----:B------:R-:W-:Y:S01]  /*3000*/  LOP3.LUT R5, R28, 0x3, RZ, 0xc0, !PT ;  /* 0x000000031c057812 */ /* 0x000fe200078ec0ff */
[----:B------:R-:W-:Y:S01]  /*3010*/  IMAD.MOV.U32 R21, RZ, RZ, RZ ;  /* 0x000000ffff157224 */ /* 0x000fe200078e00ff */
[----:B------:R-:W-:Y:S01]  /*3020*/  PRMT R23, R29, 0x7610, R23 ;  /* 0x000076101d177816 */ /* 0x000fe20000000017 */
[----:B------:R-:W-:Y:S01]  /*3030*/  IMAD.HI.U32 R22, R22, -0x2116a3b3, RZ ;  /* 0xdee95c4d16167827 */ /* 0x000fe200078e00ff */
[----:B------:R-:W-:-:S02]  /*3040*/  LOP3.LUT R26, R5, 0x5, R26, 0x78, !PT ;  /* 0x00000005051a7812 */ /* 0x000fc400078e781a */
[C---:B------:R-:W-:Y:S02]  /*3050*/  LOP3.LUT R25, R5.reuse, 0x6, R4, 0x78, !PT ;  /* 0x0000000605197812 */ /* 0x040fe400078e7804 */
[----:B------:R-:W-:Y:S02]  /*3060*/  SHF.R.U32.HI R22, RZ, 0x7, R22 ;  /* 0x00000007ff167819 */ /* 0x000fe40000011616 */
[C---:B------:R-:W-:Y:S02]  /*3070*/  LOP3.LUT R27, R5.reuse, 0x4, R2, 0xf8, !PT ;  /* 0x00000004051b7812 */ /* 0x040fe400078ef802 */
[----:B------:R-:W-:Y:S01]  /*3080*/  LOP3.LUT R24, R5, 0x7, R24, 0x78, !PT ;  /* 0x0000000705187812 */ /* 0x000fe200078e7818 */
[----:B------:R-:W-:-:S07]  /*3090*/  IMAD.MOV R22, RZ, RZ, -R22 ;  /* 0x000000ffff167224 */ /* 0x000fce00078e0a16 */
.L_x_62:
[----:B------:R-:W-:Y:S01]  /*30a0*/  VIADD R20, R20, 0x1 ;  /* 0x0000000114147836 */ /* 0x000fe20000000000 */
[----:B------:R-:W-:Y:S05]  /*30b0*/  YIELD ;  /* 0x0000000000007946 */ /* 0x000fea0003800000 */
[----:B--2---:R-:W-:Y:S01]  /*30c0*/  IMAD.SHL.U32 R7, R20, 0x8, RZ ;  /* 0x0000000814077824 */ /* 0x004fe200078e00ff */
[----:B------:R-:W-:Y:S01]  /*30d0*/  SHF.R.U32.HI R5, RZ, 0x1, R20 ;  /* 0x00000001ff057819 */ /* 0x000fe20000011614 */
[----:B------:R-:W-:Y:S01]  /*30e0*/  VIADD R22, R22, 0x1 ;  /* 0x0000000116167836 */ /* 0x000fe20000000000 */
[----:B------:R-:W-:Y:S02]  /*30f0*/  SHF.R.U32.HI R40, RZ, 0x5, R29 ;  /* 0x00000005ff287819 */ /* 0x000fe4000001161d */
[----:B------:R-:W-:-:S02]  /*3100*/  LOP3.LUT R7, R7, 0x8, RZ, 0xc0, !PT ;  /* 0x0000000807077812 */ /* 0x000fc400078ec0ff */
[----:B------:R-:W-:Y:S01]  /*3110*/  LOP3.LUT R5, R5, 0x1, RZ, 0xc0, !PT ;  /* 0x0000000105057812 */ /* 0x000fe200078ec0ff */
[----:B------:R-:W-:Y:S01]  /*3120*/  IMAD.HI.U32 R40, R40, 0x4a7904b, RZ ;  /* 0x04a7904b28287827 */ /* 0x000fe200078e00ff */
[----:B------:R-:W-:Y:S02]  /*3130*/  ISETP.NE.AND P1, PT, R3, RZ, PT ;  /* 0x000000ff0300720c */ /* 0x000fe40003f25270 */
[----:B------:R-:W-:Y:S01]  /*3140*/  SHF.L.U32 R5, R5, 0x1f, RZ ;  /* 0x0000001f05057819 */ /* 0x000fe200000006ff */
[----:B------:R-:W-:Y:S01]  /*3150*/  IMAD.IADD R2, R0, 0x1, R7 ;  /* 0x0000000100027824 */ /* 0x000fe200078e0207 */
[C---:B------:R-:W-:Y:S01]  /*3160*/  PRMT R4, R40.reuse, 0x9910, RZ ;  /* 0x0000991028047816 */ /* 0x040fe200000000ff */
[----:B------:R-:W-:Y:S01]  /*3170*/  IMAD R35, R40, -0x10, R31 ;  /* 0xfffffff028237824 */ /* 0x000fe200078e021f */
[----:B------:R-:W-:Y:S01]  /*3180*/  ISETP.NE.AND P0, PT, R22, 0x1, PT ;  /* 0x000000011600780c */ /* 0x000fe20003f05270 */
[----:B------:R-:W1:Y:S02]  /*3190*/  SYNCS.PHASECHK.TRANS64.TRYWAIT P2, [R2+URZ+0x31860], R5 ;  /* 0x03186005020075a7 */ /* 0x000e6400080411ff */
[----:B------:R-:W-:-:S05]  /*31a0*/  IMAD R4, R4, 0x6e0, RZ ;  /* 0x000006e004047824 */ /* 0x000fca00078e02ff */
[----:B------:R-:W-:-:S04]  /*31b0*/  IADD3 R38, PT, PT, RZ, -R4, RZ ;  /* 0x80000004ff267210 */ /* 0x000fc80007ffe0ff */
[----:B------:R-:W-:Y:S01]  /*31c0*/  PRMT R38, R38, 0x7710, RZ ;  /* 0x0000771026267816 */ /* 0x000fe200000000ff */
[----:B-1----:R-:W-:Y:S06]  /*31d0*/  @!P2 BRA `(.L_x_40) ;  /* 0x000000200074a947 */ /* 0x002fec0003800000 */
.L_x_99:
[----:B------:R-:W-:Y:S01]  /*31e0*/  NOP ;  /* 0x0000000000007918 */ /* 0x000fe20000000000 */
[----:B------:R-:W-:Y:S01]  /*31f0*/  LOP3.LUT R4, R20, 0x1, RZ, 0xc0, !PT ;  /* 0x0000000114047812 */ /* 0x000fe200078ec0ff */
[----:B------:R-:W-:Y:S01]  /*3200*/  IMAD.IADD R38, R38, 0x1, R23 ;  /* 0x0000000126267824 */ /* 0x000fe200078e0217 */
[----:B------:R-:W-:Y:S01]  /*3210*/  VIMNMX.U32 R35, PT, PT, R35, 0x10, PT ;  /* 0x0000001023237848 */ /* 0x000fe20003fe0000 */
[----:B------:R-:W-:Y:S06]  /*3220*/  @P1 BRA `(.L_x_41) ;  /* 0x0000000000041947 */ /* 0x000fec0003800000 */
[----:B------:R-:W-:-:S04]  /*3230*/  DEPBAR.LE SB0, 0x1 ;  /* 0x000080400000791a */ /* 0x000fc80000000000 */
.L_x_41:
[----:B------:R-:W-:Y:S02]  /*3240*/  LOP3.LUT R11, R38, 0xffff, RZ, 0xc0, !PT ;  /* 0x0000ffff260b7812 */ /* 0x000fe400078ec0ff */
[----:B------:R-:W-:Y:S02]  /*3250*/  MOV R6, 0x3270 ;  /* 0x0000327000067802 */ /* 0x000fe40000000f00 */
[----:B-1----:R-:W-:Y:S05]  /*3260*/  CALL.REL.NOINC `($__internal_3_$__cuda_sm20_div_u16) ;  /* 0x00000020008c7944 */ /* 0x002fea0003c00000 */
[----:B------:R-:W-:Y:S05]  /*3270*/  WARPSYNC.ALL ;  /* 0x0000000000007948 */ /* 0x000fea0003800000 */
[----:B------:R-:W-:Y:S01]  /*3280*/  NOP ;  /* 0x0000000000007918 */ /* 0x000fe20000000000 */
[----:B------:R-:W-:Y:S02]  /*3290*/  ISETP.NE.AND P1, PT, R3, RZ, PT ;  /* 0x000000ff0300720c */ /* 0x000fe40003f25270 */
[----:B------:R-:W-:Y:S01]  /*32a0*/  R2UR UR7, R4 ;  /* 0x00000000040772ca */ /* 0x000fe200000e0000 */
[----:B------:R-:W-:Y:S01]  /*32b0*/  BAR.SYNC.DEFER_BLOCKING 0x8, 0x80 ;  /* 0x0202000000007b1d */ /* 0x000fe20000010000 */
[----:B------:R-:W-:Y:S01]  /*32c0*/  IMAD R37, R21, 0x2000, R30 ;  /* 0x0000200015257824 */ /* 0x000fe200078e021e */
[----:B------:R-:W-:-:S03]  /*32d0*/  PRMT R39, R36, 0x9910, RZ ;  /* 0x0000991024277816 */ /* 0x000fc600000000ff */
[----:B------:R-:W-:-:S04]  /*32e0*/  IMAD R37, R28, 0x80, R37 ;  /* 0x000000801c257824 */ /* 0x000fc800078e0225 */
[--C-:B------:R-:W-:Y:S02]  /*32f0*/  IMAD R33, R27, 0x10, R37.reuse ;  /* 0x000000101b217824 */ /* 0x100fe400078e0225 */
[----:B------:R-:W-:Y:S01]  /*3300*/  IMAD R41, R26, 0x10, R37 ;  /* 0x000000101a297824 */ /* 0x000fe200078e0225 */
[----:B------:R-:W-:-:S03]  /*3310*/  UIMAD UR7, UR7, 0xe0, URZ ;  /* 0x000000e0070778a4 */ /* 0x000fc6000f8e02ff */
[----:B------:R-:W-:-:S06]  /*3320*/  IMAD.IADD R41, R0, 0x1, R41 ;  /* 0x0000000100297824 */ /* 0x000fcc00078e0229 */
[----:B------:R-:W1:Y:S01]  /*3330*/  LDTM.x8 R12, tmem[UR7] ;  /* 0x00000007000c79ee */ /* 0x000e6200081c0000 */
[----:B------:R-:W-:Y:S01]  /*3340*/  NOP ;  /* 0x0000000000007918 */ /* 0x000fe20000000000 */
[----:B-1----:R-:W1:Y:S01]  /*3350*/  LDTM.x8 R4, tmem[UR7+0x8] ;  /* 0x00000807000479ee */ /* 0x002e6200081c0000 */
[----:B------:R-:W-:Y:S02]  /*3360*/  F2FP.BF16.F32.PACK_AB R12, R13, R12 ;  /* 0x0000000c0d0c723e */ /* 0x000fe400000010ff */
[----:B------:R-:W-:Y:S02]  /*3370*/  F2FP.BF16.F32.PACK_AB R13, R15, R14 ;  /* 0x0000000e0f0d723e */ /* 0x000fe400000010ff */
[----:B------:R-:W-:Y:S01]  /*3380*/  F2FP.BF16.F32.PACK_AB R14, R17, R16 ;  /* 0x00000010110e723e */ /* 0x000fe200000010ff */
[----:B------:R-:W-:Y:S01]  /*3390*/  IMAD.IADD R16, R0, 0x1, R33 ;  /* 0x0000000100107824 */ /* 0x000fe200078e0221 */
[----:B------:R-:W-:Y:S02]  /*33a0*/  F2FP.BF16.F32.PACK_AB R15, R19, R18 ;  /* 0x00000012130f723e */ /* 0x000fe400000010ff */
[----:B-1----:R-:W-:-:S02]  /*33b0*/  F2FP.BF16.F32.PACK_AB R32, R5, R4 ;  /* 0x000000040520723e */ /* 0x002fc400000010ff */
[----:B------:R-:W-:Y:S01]  /*33c0*/  PRMT R4, R35, 0x9910, RZ ;  /* 0x0000991023047816 */ /* 0x000fe200000000ff */
[----:B------:R1:W-:Y:S01]  /*33d0*/  STS.128 [R16], R12 ;  /* 0x0000000c10007388 */ /* 0x0003e20000000c00 */
[----:B------:R-:W-:Y:S01]  /*33e0*/  NOP ;  /* 0x0000000000007918 */ /* 0x000fe20000000000 */
[----:B------:R-:W-:Y:S02]  /*33f0*/  F2FP.BF16.F32.PACK_AB R33, R7, R6 ;  /* 0x000000060721723e */ /* 0x000fe400000010ff */
[----:B------:R-:W-:Y:S01]  /*3400*/  F2FP.BF16.F32.PACK_AB R34, R9, R8 ;  /* 0x000000080922723e */ /* 0x000fe200000010ff */
[----:B------:R-:W-:Y:S01]  /*3410*/  IMAD R39, R39, R4, RZ ;  /* 0x0000000427277224 */ /* 0x000fe200078e02ff */
[----:B------:R-:W-:-:S03]  /*3420*/  F2FP.BF16.F32.PACK_AB R35, R11, R10 ;  /* 0x0000000a0b23723e */ /* 0x000fc600000010ff */
[----:B------:R-:W-:Y:S02]  /*3430*/  IMAD.MOV R39, RZ, RZ, -R39 ;  /* 0x000000ffff277224 */ /* 0x000fe400078e0a27 */
[----:B------:R2:W-:Y:S03]  /*3440*/  STS.128 [R41], R32 ;  /* 0x0000002029007388 */ /* 0x0005e60000000c00 */
[----:B------:R-:W-:-:S05]  /*3450*/  PRMT R39, R39, 0x7710, RZ ;  /* 0x0000771027277816 */ /* 0x000fca00000000ff */
[----:B------:R-:W-:-:S05]  /*3460*/  IMAD.IADD R39, R38, 0x1, R39 ;  /* 0x0000000126277824 */ /* 0x000fca00078e0227 */
[----:B------:R-:W-:-:S05]  /*3470*/  LOP3.LUT R39, R39, 0xffff, RZ, 0xc0, !PT ;  /* 0x0000ffff27277812 */ /* 0x000fca00078ec0ff */
[----:B------:R-:W-:Y:S01]  /*3480*/  IMAD R40, R40, 0x10, R39 ;  /* 0x0000001028287824 */ /* 0x000fe200078e0227 */
[----:B-1----:R-:W1:Y:S01]  /*3490*/  LDTM.x8 R12, tmem[UR7+0x10] ;  /* 0x00001007000c79ee */ /* 0x002e6200081c0000 */
[----:B------:R-:W-:Y:S01]  /*34a0*/  NOP ;  /* 0x0000000000007918 */ /* 0x000fe20000000000 */
[----:B-1----:R-:W1:Y:S01]  /*34b0*/  LDTM.x8 R4, tmem[UR7+0x18] ;  /* 0x00001807000479ee */ /* 0x002e6200081c0000 */
[----:B--2---:R-:W-:Y:S01]  /*34c0*/  LOP3.LUT R32, R36, 0xffff, RZ, 0xc0, !PT ;  /* 0x0000ffff24207812 */ /* 0x004fe200078ec0ff */
[----:B------:R-:W-:-:S04]  /*34d0*/  IMAD.SHL.U32 R33, R40, 0x80, RZ ;  /* 0x0000008028217824 */ /* 0x000fc800078e00ff */
[----:B------:R-:W-:Y:S01]  /*34e0*/  IMAD R32, R32, 0xe0, RZ ;  /* 0x000000e020207824 */ /* 0x000fe200078e02ff */
[----:B------:R-:W-:Y:S02]  /*34f0*/  F2FP.BF16.F32.PACK_AB R12, R13, R12 ;  /* 0x0000000c0d0c723e */ /* 0x000fe400000010ff */
[----:B------:R-:W-:Y:S02]  /*3500*/  F2FP.BF16.F32.PACK_AB R13, R15, R14 ;  /* 0x0000000e0f0d723e */ /* 0x000fe400000010ff */
[----:B------:R-:W-:Y:S01]  /*3510*/  F2FP.BF16.F32.PACK_AB R14, R17, R16 ;  /* 0x00000010110e723e */ /* 0x000fe200000010ff */
[--C-:B------:R-:W-:Y:S01]  /*3520*/  IMAD R17, R25, 0x10, R37.reuse ;  /* 0x0000001019117824 */ /* 0x100fe200078e0225 */
[----:B------:R-:W-:Y:S01]  /*3530*/  F2FP.BF16.F32.PACK_AB R15, R19, R18 ;  /* 0x00000012130f723e */ /* 0x000fe200000010ff */
[----:B------:R-:W-:Y:S01]  /*3540*/  IMAD R37, R24, 0x10, R37 ;  /* 0x0000001018257824 */ /* 0x000fe200078e0225 */
[----:B-1----:R-:W-:Y:S01]  /*3550*/  F2FP.BF16.F32.PACK_AB R4, R5, R4 ;  /* 0x000000040504723e */ /* 0x002fe200000010ff */
[C---:B------:R-:W-:Y:S01]  /*3560*/  IMAD.IADD R17, R0.reuse, 0x1, R17 ;  /* 0x0000000100117824 */ /* 0x040fe200078e0211 */
[----:B------:R-:W-:Y:S01]  /*3570*/  F2FP.BF16.F32.PACK_AB R5, R7, R6 ;  /* 0x000000060705723e */ /* 0x000fe200000010ff */
[----:B------:R-:W-:Y:S01]  /*3580*/  IMAD.IADD R37, R0, 0x1, R37 ;  /* 0x0000000100257824 */ /* 0x000fe200078e0225 */
[----:B------:R-:W-:-:S02]  /*3590*/  F2FP.BF16.F32.PACK_AB R6, R9, R8 ;  /* 0x000000080906723e */ /* 0x000fc400000010ff */
[----:B------:R-:W-:Y:S01]  /*35a0*/  F2FP.BF16.F32.PACK_AB R7, R11, R10 ;  /* 0x0000000a0b07723e */ /* 0x000fe200000010ff */
[----:B------:R1:W-:Y:S01]  /*35b0*/  STS.128 [R17], R12 ;  /* 0x0000000c11007388 */ /* 0x0003e20000000c00 */
[----:B------:R-:W-:-:S03]  /*35c0*/  NOP ;  /* 0x0000000000007918 */ /* 0x000fc60000000000 */
[----:B------:R1:W-:Y:S01]  /*35d0*/  STS.128 [R37], R4 ;  /* 0x0000000425007388 */ /* 0x0003e20000000c00 */
[----:B------:R2:W-:Y:S06]  /*35e0*/  MEMBAR.ALL.CTA ;  /* 0x0000000000007992 */ /* 0x0005ec0000008000 */
[----:B--2---:R-:W2:Y:S02]  /*35f0*/  FENCE.VIEW.ASYNC.S ;  /* 0x00000000000073c6 */ /* 0x004ea40000000000 */
[----:B--2---:R-:W-:Y:S06]  /*3600*/  BAR.SYNC.DEFER_BLOCKING 0x8, 0x80 ;  /* 0x0202000000007b1d */ /* 0x004fec0000010000 */
[----:B------:R-:W-:Y:S05]  /*3610*/  @P1 BRA `(.L_x_42) ;  /* 0x0000000000381947 */ /* 0x000fea0003800000 */
[----:B------:R-:W-:Y:S01]  /*3620*/  ELECT P2, URZ, PT ;  /* 0x0000000000ff782f */ /* 0x000fe20003840000 */
[----:B------:R-:W-:-:S12]  /*3630*/  BSSY.RECONVERGENT B0, `(.L_x_42) ;  /* 0x000000c000007945 */ /* 0x000fd80003800200 */
[----:B------:R-:W-:Y:S05]  /*3640*/  @!P2 BRA `(.L_x_43) ;  /* 0x000000000028a947 */ /* 0x000fea0003800000 */
[----:B------:R-:W2:Y:S01]  /*3650*/  LDCU.64 UR8, c[0x0][0x348] ;  /* 0x00006900ff0877ac */ /* 0x000ea20008000a00 */
[----:B------:R-:W-:Y:S02]  /*3660*/  R2UR UR10, R21 ;  /* 0x00000000150a72ca */ /* 0x000fe400000e0000 */
[----:B------:R-:W-:Y:S02]  /*3670*/  R2UR UR4, R0 ;  /* 0x00000000000472ca */ /* 0x000fe400000e0000 */
[----:B------:R-:W-:Y:S02]  /*3680*/  R2UR UR5, R32 ;  /* 0x00000000200572ca */ /* 0x000fe400000e0000 */
[----:B------:R-:W-:-:S09]  /*3690*/  R2UR UR6, R33 ;  /* 0x00000000210672ca */ /* 0x000fd200000e0000 */
[----:B------:R-:W-:Y:S02]  /*36a0*/  ULEA UR4, UR10, UR4, 0xd ;  /* 0x000000040a047291 */ /* 0x000fe4000f8e68ff */
[----:B--2---:R-:W-:-:S04]  /*36b0*/  UIADD3 UR8, UP0, UPT, UR8, 0x240, URZ ;  /* 0x0000024008087890 */ /* 0x004fc8000ff1e0ff */
[----:B------:R-:W-:-:S09]  /*36c0*/  UIADD3.X UR9, UPT, UPT, URZ, UR9, URZ, UP0, !UPT ;  /* 0x00000009ff097290 */ /* 0x000fd200087fe4ff */
[----:B------:R2:W-:Y:S02]  /*36d0*/  UTMASTG.2D [UR4], [UR8] ;  /* 0x00000004080073b5 */ /* 0x0005e40008008000 */
[----:B--2---:R0:W-:Y:S02]  /*36e0*/  UTMACMDFLUSH ;  /* 0x00000000000079b7 */ /* 0x0041e40000000000 */
.L_x_43:
[----:B------:R-:W-:Y:S05]  /*36f0*/  BSYNC.RECONVERGENT B0 ;  /* 0x0000000000007941 */ /* 0x000fea0003800200 */
.L_x_42:
[----:B------:R-:W-:Y:S05]  /*3700*/  @P1 BRA `(.L_x_44) ;  /* 0x0000000000041947 */ /* 0x000fea0003800000 */
[----:B------:R-:W-:-:S04]  /*3710*/  DEPBAR.LE SB0, 0x1 ;  /* 0x000080400000791a */ /* 0x000fc80000000000 */
.L_x_44:
[----:B------:R-:W-:Y:S01]  /*3720*/  BAR.SYNC.DEFER_BLOCKING 0x8, 0x80 ;  /* 0x0202000000007b1d */ /* 0x000fe20000010000 */
[----:B------:R-:W-:-:S04]  /*3730*/  LOP3.LUT R53, R21, 0x1, RZ, 0xc0, !PT ;  /* 0x0000000115357812 */ /* 0x000fc800078ec0ff */
[----:B------:R-:W-:Y:S01]  /*3740*/  LOP3.LUT R21, R53, 0x1, RZ, 0x3c, !PT ;  /* 0x0000000135157812 */ /* 0x000fe200078e3cff */
[----:B-1----:R-:W1:Y:S04]  /*3750*/  LDTM.x8 R12, tmem[UR7+0x20] ;  /* 0x00002007000c79ee */ /* 0x002e6800081c0000 */
[C---:B------:R-:W-:Y:S02]  /*3760*/  IMAD R35, R21.reuse, 0x2000, R30 ;  /* 0x0000200015237824 */ /* 0x040fe400078e021e */
[----:B------:R-:W-:Y:S02]  /*3770*/  IMAD R50, R21, 0x2000, R0 ;  /* 0x0000200015327824 */ /* 0x000fe400078e0200 */
[----:B------:R-:W-:-:S04]  /*3780*/  IMAD R34, R28, 0x80, R35 ;  /* 0x000000801c227824 */ /* 0x000fc800078e0223 */
[--C-:B------:R-:W-:Y:S02]  /*3790*/  IMAD R37, R27, 0x10, R34.reuse ;  /* 0x000000101b257824 */ /* 0x100fe400078e0222 */
[--C-:B------:R-:W-:Y:S02]  /*37a0*/  IMAD R35, R26, 0x10, R34.reuse ;  /* 0x000000101a237824 */ /* 0x100fe400078e0222 */
[C---:B------:R-:W-:Y:S01]  /*37b0*/  IMAD.IADD R37, R0.reuse, 0x1, R37 ;  /* 0x0000000100257824 */ /* 0x040fe200078e0225 */
[----:B------:R-:W-:Y:S01]  /*37c0*/  NOP ;  /* 0x0000000000007918 */ /* 0x000fe20000000000 */
[----:B-1----:R-:W1:Y:S01]  /*37d0*/  LDTM.x8 R4, tmem[UR7+0x28] ;  /* 0x00002807000479ee */ /* 0x002e6200081c0000 */
[----:B------:R-:W-:Y:S02]  /*37e0*/  IMAD.IADD R35, R0, 0x1, R35 ;  /* 0x0000000100237824 */ /* 0x000fe400078e0223 */
[--C-:B------:R-:W-:Y:S02]  /*37f0*/  IMAD R39, R25, 0x10, R34.reuse ;  /* 0x0000001019277824 */ /* 0x100fe400078e0222 */
[----:B------:R-:W-:Y:S01]  /*3800*/  IMAD R51, R24, 0x10, R34 ;  /* 0x0000001018337824 */ /* 0x000fe200078e0222 */
[----:B------:R-:W-:Y:S01]  /*3810*/  F2FP.BF16.F32.PACK_AB R44, R13, R12 ;  /* 0x0000000c0d2c723e */ /* 0x000fe200000010ff */
[C---:B------:R-:W-:Y:S01]  /*3820*/  IMAD.IADD R39, R0.reuse, 0x1, R39 ;  /* 0x0000000100277824 */ /* 0x040fe200078e0227 */
[----:B------:R-:W-:Y:S01]  /*3830*/  F2FP.BF16.F32.PACK_AB R45, R15, R14 ;  /* 0x0000000e0f2d723e */ /* 0x000fe200000010ff */
[----:B------:R-:W-:Y:S01]  /*3840*/  IMAD.IADD R51, R0, 0x1, R51 ;  /* 0x0000000100337824 */ /* 0x000fe200078e0233 */
[----:B------:R-:W-:-:S02]  /*3850*/  F2FP.BF16.F32.PACK_AB R46, R17, R16 ;  /* 0x00000010112e723e */ /* 0x000fc400000010ff */
[----:B------:R-:W-:-:S05]  /*3860*/  F2FP.BF16.F32.PACK_AB R47, R19, R18 ;  /* 0x00000012132f723e */ /* 0x000fca00000010ff */
[----:B------:R2:W-:Y:S01]  /*3870*/  STS.128 [R37], R44 ;  /* 0x0000002c25007388 */ /* 0x0005e20000000c00 */
[----:B------:R-:W-:Y:S01]  /*3880*/  NOP ;  /* 0x0000000000007918 */ /* 0x000fe20000000000 */
[----:B-1----:R-:W1:Y:S01]  /*3890*/  LDTM.x8 R12, tmem[UR7+0x30] ;  /* 0x00003007000c79ee */ /* 0x002e6200081c0000 */
[----:B------:R-:W-:Y:S02]  /*38a0*/  F2FP.BF16.F32.PACK_AB R40, R5, R4 ;  /* 0x000000040528723e */ /* 0x000fe400000010ff */
[----:B------:R-:W-:Y:S02]  /*38b0*/  F2FP.BF16.F32.PACK_AB R41, R7, R6 ;  /* 0x000000060729723e */ /* 0x000fe400000010ff */
[----:B------:R-:W-:Y:S02]  /*38c0*/  F2FP.BF16.F32.PACK_AB R42, R9, R8 ;  /* 0x00000008092a723e */ /* 0x000fe400000010ff */
        /* <DEDUP_REMOVED lines=10> */
[----:B-1----:R-:W-:Y:S02]  /*3970*/  F2FP.BF16.F32.PACK_AB R4, R5, R4 ;  /* 0x000000040504723e */ /* 0x002fe400000010ff */
[----:B------:R-:W-:Y:S02]  /*3980*/  F2FP.BF16.F32.PACK_AB R5, R7, R6 ;  /* 0x000000060705723e */ /* 0x000fe400000010ff */
[----:B------:R-:W-:Y:S02]  /*3990*/  F2FP.BF16.F32.PACK_AB R6, R9, R8 ;  /* 0x000000080906723e */ /* 0x000fe400000010ff */
[----:B------:R-:W-:-:S05]  /*39a0*/  F2FP.BF16.F32.PACK_AB R7, R11, R10 ;  /* 0x0000000a0b07723e */ /* 0x000fca00000010ff */
[----:B------:R2:W-:Y:S01]  /*39b0*/  STS.128 [R51], R4 ;  /* 0x0000000433007388 */ /* 0x0005e20000000c00 */
[----:B------:R1:W-:Y:S06]  /*39c0*/  MEMBAR.ALL.CTA ;  /* 0x0000000000007992 */ /* 0x0003ec0000008000 */
[----:B-1----:R-:W1:Y:S02]  /*39d0*/  FENCE.VIEW.ASYNC.S ;  /* 0x00000000000073c6 */ /* 0x002e640000000000 */
[----:B-1----:R-:W-:Y:S06]  /*39e0*/  BAR.SYNC.DEFER_BLOCKING 0x8, 0x80 ;  /* 0x0202000000007b1d */ /* 0x002fec0000010000 */
[----:B------:R-:W-:Y:S05]  /*39f0*/  @P1 BRA `(.L_x_45) ;  /* 0x0000000000381947 */ /* 0x000fea0003800000 */
[----:B------:R-:W-:Y:S01]  /*3a00*/  ELECT P2, URZ, PT ;  /* 0x0000000000ff782f */ /* 0x000fe20003840000 */
[----:B------:R-:W-:-:S12]  /*3a10*/  BSSY.RECONVERGENT B0, `(.L_x_46) ;  /* 0x000000b000007945 */ /* 0x000fd80003800200 */
[----:B------:R-:W-:Y:S05]  /*3a20*/  @!P2 BRA `(.L_x_47) ;  /* 0x000000000024a947 */ /* 0x000fea0003800000 */
[----:B------:R-:W1:Y:S01]  /*3a30*/  LDCU.64 UR8, c[0x0][0x348] ;  /* 0x00006900ff0877ac */ /* 0x000e620008000a00 */
[----:B------:R-:W-:Y:S02]  /*3a40*/  R2UR UR5, R32 ;  /* 0x00000000200572ca */ /* 0x000fe400000e0000 */
[----:B------:R-:W-:Y:S02]  /*3a50*/  R2UR UR4, R50 ;  /* 0x00000000320472ca */ /* 0x000fe400000e0000 */
[----:B------:R-:W-:-:S09]  /*3a60*/  R2UR UR6, R33 ;  /* 0x00000000210672ca */ /* 0x000fd200000e0000 */
[----:B------:R-:W-:Y:S02]  /*3a70*/  UIADD3 UR5, UPT, UPT, UR5, 0x20, URZ ;  /* 0x0000002005057890 */ /* 0x000fe4000fffe0ff */
[----:B-1----:R-:W-:-:S04]  /*3a80*/  UIADD3 UR8, UP0, UPT, UR8, 0x240, URZ ;  /* 0x0000024008087890 */ /* 0x002fc8000ff1e0ff */
[----:B------:R-:W-:-:S09]  /*3a90*/  UIADD3.X UR9, UPT, UPT, URZ, UR9, URZ, UP0, !UPT ;  /* 0x00000009ff097290 */ /* 0x000fd200087fe4ff */
[----:B------:R1:W-:Y:S02]  /*3aa0*/  UTMASTG.2D [UR4], [UR8] ;  /* 0x00000004080073b5 */ /* 0x0003e40008008000 */
[----:B-1----:R0:W-:Y:S02]  /*3ab0*/  UTMACMDFLUSH ;  /* 0x00000000000079b7 */ /* 0x0021e40000000000 */
.L_x_47:
[----:B------:R-:W-:Y:S05]  /*3ac0*/  BSYNC.RECONVERGENT B0 ;  /* 0x0000000000007941 */ /* 0x000fea0003800200 */
.L_x_46:
[----:B------:R-:W-:-:S04]  /*3ad0*/  DEPBAR.LE SB0, 0x1 ;  /* 0x000080400000791a */ /* 0x000fc80000000000 */
.L_x_45:
[----:B------:R-:W-:Y:S01]  /*3ae0*/  BAR.SYNC.DEFER_BLOCKING 0x8, 0x80 ;  /* 0x0202000000007b1d */ /* 0x000fe20000010000 */
[C---:B--2---:R-:W-:Y:S02]  /*3af0*/  IMAD R41, R53.reuse, 0x2000, R30 ;  /* 0x0000200035297824 */ /* 0x044fe400078e021e */
[----:B------:R-:W-:Y:S02]  /*3b00*/  IMAD R48, R53, 0x2000, R0 ;  /* 0x0000200035307824 */ /* 0x000fe400078e0200 */
[----:B------:R-:W-:Y:S01]  /*3b10*/  IMAD R38, R28, 0x80, R41 ;  /* 0x000000801c267824 */ /* 0x000fe200078e0229 */
[----:B------:R-:W1:Y:S03]  /*3b20*/  LDTM.x8 R12, tmem[UR7+0x40] ;  /* 0x00004007000c79ee */ /* 0x000e6600081c0000 */
[----:B------:R-:W-:-:S04]  /*3b30*/  IMAD R49, R24, 0x10, R38 ;  /* 0x0000001018317824 */ /* 0x000fc800078e0226 */
[C---:B------:R-:W-:Y:S01]  /*3b40*/  IMAD.IADD R49, R0.reuse, 0x1, R49 ;  /* 0x0000000100317824 */ /* 0x040fe200078e0231 */
[----:B------:R-:W-:Y:S01]  /*3b50*/  NOP ;  /* 0x0000000000007918 */ /* 0x000fe20000000000 */
[----:B-1----:R-:W1:Y:S01]  /*3b60*/  LDTM.x8 R4, tmem[UR7+0x48] ;  /* 0x00004807000479ee */ /* 0x002e6200081c0000 */
[----:B------:R-:W-:Y:S01]  /*3b70*/  F2FP.BF16.F32.PACK_AB R44, R13, R12 ;  /* 0x0000000c0d2c723e */ /* 0x000fe200000010ff */
[----:B------:R-:W-:Y:S01]  /*3b80*/  IMAD R13, R27, 0x10, R38 ;  /* 0x000000101b0d7824 */ /* 0x000fe200078e0226 */
[----:B------:R-:W-:Y:S02]  /*3b90*/  F2FP.BF16.F32.PACK_AB R45, R15, R14 ;  /* 0x0000000e0f2d723e */ /* 0x000fe400000010ff */
[----:B------:R-:W-:Y:S01]  /*3ba0*/  F2FP.BF16.F32.PACK_AB R46, R17, R16 ;  /* 0x00000010112e723e */ /* 0x000fe200000010ff */
[----:B------:R-:W-:Y:S01]  /*3bb0*/  IMAD.IADD R36, R0, 0x1, R13 ;  /* 0x0000000100247824 */ /* 0x000fe200078e020d */
[----:B------:R-:W-:-:S05]  /*3bc0*/  F2FP.BF16.F32.PACK_AB R47, R19, R18 ;  /* 0x00000012132f723e */ /* 0x000fca00000010ff */
[----:B------:R2:W-:Y:S01]  /*3bd0*/  STS.128 [R36], R44 ;  /* 0x0000002c24007388 */ /* 0x0005e20000000c00 */
        /* <DEDUP_REMOVED lines=11> */
[----:B------:R-:W-:Y:S02]  /*3c90*/  F2FP.BF16.F32.PACK_AB R12, R13, R12 ;  /* 0x0000000c0d0c723e */ /* 0x000fe400000010ff */
[----:B------:R-:W-:Y:S02]  /*3ca0*/  F2FP.BF16.F32.PACK_AB R13, R15, R14 ;  /* 0x0000000e0f0d723e */ /* 0x000fe400000010ff */
[----:B------:R-:W-:Y:S01]  /*3cb0*/  F2FP.BF16.F32.PACK_AB R14, R17, R16 ;  /* 0x00000010110e723e */ /* 0x000fe200000010ff */
[----:B------:R-:W-:Y:S01]  /*3cc0*/  IMAD R17, R25, 0x10, R38 ;  /* 0x0000001019117824 */ /* 0x000fe200078e0226 */
[----:B------:R-:W-:-:S03]  /*3cd0*/  F2FP.BF16.F32.PACK_AB R15, R19, R18 ;  /* 0x00000012130f723e */ /* 0x000fc600000010ff */
[----:B------:R-:W-:-:S05]  /*3ce0*/  IMAD.IADD R38, R0, 0x1, R17 ;  /* 0x0000000100267824 */ /* 0x000fca00078e0211 */
        /* <DEDUP_REMOVED lines=23> */
.L_x_50:
[----:B------:R-:W-:Y:S05]  /*3e60*/  BSYNC.RECONVERGENT B0 ;  /* 0x0000000000007941 */ /* 0x000fea0003800200 */
.L_x_49:
[----:B------:R-:W-:-:S04]  /*3e70*/  DEPBAR.LE SB0, 0x1 ;  /* 0x000080400000791a */ /* 0x000fc80000000000 */
.L_x_48:
[----:B------:R-:W-:Y:S06]  /*3e80*/  BAR.SYNC.DEFER_BLOCKING 0x8, 0x80 ;  /* 0x0202000000007b1d */ /* 0x000fec0000010000 */
[----:B--2---:R-:W1:Y:S01]  /*3e90*/  LDTM.x8 R12, tmem[UR7+0x60] ;  /* 0x00006007000c79ee */ /* 0x004e6200081c0000 */
[----:B------:R-:W-:Y:S01]  /*3ea0*/  NOP ;  /* 0x0000000000007918 */ /* 0x000fe20000000000 */
[----:B-1----:R-:W1:Y:S01]  /*3eb0*/  LDTM.x8 R4, tmem[UR7+0x68] ;  /* 0x00006807000479ee */ /* 0x002e6200081c0000 */
[----:B------:R-:W-:Y:S02]  /*3ec0*/  F2FP.BF16.F32.PACK_AB R44, R13, R12 ;  /* 0x0000000c0d2c723e */ /* 0x000fe400000010ff */
[----:B------:R-:W-:-:S02]  /*3ed0*/  F2FP.BF16.F32.PACK_AB R45, R15, R14 ;  /* 0x0000000e0f2d723e */ /* 0x000fc400000010ff */
        /* <DEDUP_REMOVED lines=39> */
.L_x_53:
[----:B------:R-:W-:Y:S05]  /*4150*/  BSYNC.RECONVERGENT B0 ;  /* 0x0000000000007941 */ /* 0x000fea0003800200 */
.L_x_52:
[----:B------:R-:W-:-:S04]  /*4160*/  DEPBAR.LE SB0, 0x1 ;  /* 0x000080400000791a */ /* 0x000fc80000000000 */
.L_x_51:
        /* <DEDUP_REMOVED lines=45> */
.L_x_56:
[----:B------:R-:W-:Y:S05]  /*4440*/  BSYNC.RECONVERGENT B0 ;  /* 0x0000000000007941 */ /* 0x000fea0003800200 */
.L_x_55:
[----:B------:R-:W-:-:S04]  /*4450*/  DEPBAR.LE SB0, 0x1 ;  /* 0x000080400000791a */ /* 0x000fc80000000000 */
.L_x_54:
        /* <DEDUP_REMOVED lines=45> */
.L_x_59:
[----:B------:R-:W-:Y:S05]  /*4730*/  BSYNC.RECONVERGENT B0 ;  /* 0x0000000000007941 */ /* 0x000fea0003800200 */
.L_x_58:
[----:B------:R-:W-:-:S04]  /*4740*/  DEPBAR.LE SB0, 0x1 ;  /* 0x000080400000791a */ /* 0x000fc80000000000 */
.L_x_57:
[----:B------:R-:W-:Y:S01]  /*4750*/  BAR.SYNC.DEFER_BLOCKING 0x8, 0x80 ;  /* 0x0202000000007b1d */ /* 0x000fe20000010000 */
[----:B------:R-:W-:-:S05]  /*4760*/  VIADD R2, R2, 0x31870 ;  /* 0x0003187002027836 */ /* 0x000fca0000000000 */
[----:B------:R-:W-:Y:S01]  /*4770*/  PRMT R2, RZ, 0x654, R2 ;  /* 0x00000654ff027816 */ /* 0x000fe20000000002 */
[----:B--2---:R-:W1:Y:S01]  /*4780*/  LDTM.x8 R12, tmem[UR7+0xc0] ;  /* 0x0000c007000c79ee */ /* 0x004e6200081c0000 */
        /* <DEDUP_REMOVED lines=27> */
[----:B------:R-:W-:Y:S01]  /*4940*/  NOP ;  /* 0x0000000000007918 */ /* 0x000fe20000000000 */
[----:B------:R2:W-:Y:S01]  /*4950*/  SYNCS.ARRIVE.TRANS64.RED.A1T0 RZ, [R2+URZ], RZ ;  /* 0x000000ff02ff79a7 */ /* 0x0005e200081004ff */
        /* <DEDUP_REMOVED lines=16> */
.L_x_61:
[----:B------:R-:W-:Y:S05]  /*4a60*/  BSYNC.RECONVERGENT B0 ;  /* 0x0000000000007941 */ /* 0x000fea0003800200 */
.L_x_60:
[----:B------:R-:W-:Y:S02]  /*4a70*/  IADD3 R23, PT, PT, R23, 0x93, RZ ;  /* 0x0000009317177810 */ /* 0x000fe40007ffe0ff */
[----:B------:R-:W-:Y:S01]  /*4a80*/  IADD3 R29, PT, PT, R29, 0x93, RZ ;  /* 0x000000931d1d7810 */ /* 0x000fe20007ffe0ff */
[----:B------:R-:W-:Y:S06]  /*4a90*/  @P0 BRA `(.L_x_62) ;  /* 0xffffffe400800947 */ /* 0x000fec000383ffff */
.L_x_39:
[----:B------:R-:W-:-:S13]  /*4aa0*/  ISETP.NE.AND P0, PT, R3, 0x3, PT ;  /* 0x000000030300780c */ /* 0x000fda0003f05270 */
[----:B------:R-:W-:Y:S05]  /*4ab0*/  @P0 EXIT ;  /* 0x000000000000094d */ /* 0x000fea0003800000 */
[----:B------:R-:W-:Y:S05]  /*4ac0*/  WARPSYNC.ALL ;  /* 0x0000000000007948 */ /* 0x000fea0003800000 */
[----:B------:R-:W-:Y:S01]  /*4ad0*/  NOP ;  /* 0x0000000000007918 */ /* 0x000fe20000000000 */
[----:B------:R-:W1:Y:S01]  /*4ae0*/  S2UR UR5, SR_CgaCtaId ;  /* 0x00000000000579c3 */ /* 0x000e620000008800 */
[----:B------:R-:W-:Y:S02]  /*4af0*/  UMOV UR4, 0x50 ;  /* 0x0000005000047882 */ /* 0x000fe40000000000 */
[----:B-1----:R-:W-:-:S09]  /*4b00*/  ULEA UR5, UR5, UR4, 0x18 ;  /* 0x0000000405057291 */ /* 0x002fd2000f8ec0ff */
[----:B--2---:R-:W1:Y:S02]  /*4b10*/  LDS R2, [UR5] ;  /* 0x00000005ff027984 */ /* 0x004e640008000800 */
[----:B-1----:R-:W-:-:S04]  /*4b20*/  LOP3.LUT R0, R2, 0xffff, RZ, 0xc0, !PT ;  /* 0x0000ffff02007812 */ /* 0x002fc800078ec0ff */
[----:B------:R-:W-:-:S13]  /*4b30*/  ISETP.NE.AND P0, PT, R0, 0xffff, PT ;  /* 0x0000ffff0000780c */ /* 0x000fda0003f05270 */
[----:B------:R-:W-:Y:S05]  /*4b40*/  @P0 BRA `(.L_x_63) ;  /* 0x0000000000480947 */ /* 0x000fea0003800000 */
[----:B------:R-:W-:-:S04]  /*4b50*/  SHF.R.U32.HI R0, RZ, 0x10, R2 ;  /* 0x00000010ff007819 */ /* 0x000fc80000011602 */
[----:B------:R-:W-:-:S04]  /*4b60*/  LOP3.LUT R0, R0, 0x1, RZ, 0xc0, !PT ;  /* 0x0000000100007812 */ /* 0x000fc800078ec0ff */
[----:B------:R-:W-:-:S13]  /*4b70*/  ISETP.NE.AND P0, PT, R0, 0x1, PT ;  /* 0x000000010000780c */ /* 0x000fda0003f05270 */
[----:B------:R-:W-:Y:S05]  /*4b80*/  @P0 BRA `(.L_x_64) ;  /* 0x00000000002c0947 */ /* 0x000fea0003800000 */
[----:B------:R-:W1:Y:S01]  /*4b90*/  S2R R0, SR_LANEID ;  /* 0x0000000000007919 */ /* 0x000e620000000000 */
[----:B------:R-:W-:Y:S01]  /*4ba0*/  IMAD.MOV.U32 R2, RZ, RZ, -0x20000 ;  /* 0xfffe0000ff027424 */ /* 0x000fe200078e00ff */
[----:B------:R-:W-:Y:S02]  /*4bb0*/  VOTEU.ANY UR6, UPT, PT ;  /* 0x0000000000067886 */ /* 0x000fe400038e0100 */
[----:B------:R-:W-:Y:S01]  /*4bc0*/  UFLO.U32 UR6, UR6 ;  /* 0x00000006000672bd */ /* 0x000fe200080e0000 */
[----:B------:R-:W2:Y:S05]  /*4bd0*/  REDUX UR4, R2 ;  /* 0x00000000020473c4 */ /* 0x000eaa0000000000 */
[----:B-1----:R-:W-:-:S02]  /*4be0*/  ISETP.EQ.U32.AND P0, PT, R0, UR6, PT ;  /* 0x0000000600007c0c */ /* 0x002fc4000bf02070 */
[----:B--2---:R-:W-:Y:S01]  /*4bf0*/  MOV R0, UR4 ;  /* 0x0000000400007c02 */ /* 0x004fe20008000f00 */
[----:B------:R-:W-:-:S05]  /*4c00*/  UMOV UR4, 0xfffe0000 ;  /* 0xfffe000000047882 */ /* 0x000fca0000000000 */
[----:B------:R1:W-:Y:S05]  /*4c10*/  UTCATOMSWS.AND URZ, UR4 ;  /* 0x0000000400ff79e3 */ /* 0x0003ea0008000000 */
[----:B------:R1:W-:Y:S01]  /*4c20*/  @P0 ATOMS.AND RZ, [UR5], R0 ;  /* 0x00000000ffff098c */ /* 0x0003e2000a800005 */
[----:B------:R-:W-:Y:S05]  /*4c30*/  BRA `(.L_x_65) ;  /* 0x0000000000147947 */ /* 0x000fea0003800000 */
.L_x_64:
[----:B------:R-:W-:Y:S02]  /*4c40*/  MOV R2, 0x4c60 ;  /* 0x00004c6000027802 */ /* 0x000fe40000000f00 */
[----:B------:R-:W-:Y:S05]  /*4c50*/  CALL.REL.NOINC `($__internal_0_$__cuda_sm10x_tcgen05_guardrail_trap_col_being_dealloced_not_returned_by_alloc) ;  /* 0x0000000400ec7944 */ /* 0x000fea0003c00000 */
[----:B------:R-:W-:Y:S05]  /*4c60*/  BRA `(.L_x_65) ;  /* 0x0000000000087947 */ /* 0x000fea0003800000 */
.L_x_63:
[----:B------:R-:W-:Y:S02]  /*4c70*/  MOV R2, 0x4c90 ;  /* 0x00004c9000027802 */ /* 0x000fe40000000f00 */
[----:B------:R-:W-:Y:S05]  /*4c80*/  CALL.REL.NOINC `($__internal_2_$__cuda_sm10x_tcgen05_guardrail_trap_unallocated_columns_being_dealloced) ;  /* 0x0000000400f87944 */ /* 0x000fea0003c00000 */
.L_x_65:
[----:B------:R-:W-:Y:S01]  /*4c90*/  NOP ;  /* 0x0000000000007918 */ /* 0x000fe20000000000 */
[----:B-1----:R-:W-:Y:S05]  /*4ca0*/  EXIT ;  /* 0x000000000000794d */ /* 0x002fea0003800000 */
.L_x_14:
[----:B------:R-:W-:-:S07]  /*4cb0*/  MOV R4, R5 ;  /* 0x0000000500047202 */ /* 0x000fce0000000f00 */
.L_x_66:
[----:B-1----:R1:W2:Y:S02]  /*4cc0*/  SYNCS.PHASECHK.TRANS64.TRYWAIT P0, [R2+URZ+0x31800], R5 ;  /* 0x03180005020075a7 */ /* 0x0022a400080011ff */
[----:B--2---:R-:W-:Y:S05]  /*4cd0*/  @!P0 NANOSLEEP.SYNCS 0x989680 ;  /* 0x009896800000895d */ /* 0x004fea0003900000 */
[----:B------:R-:W2:Y:S02]  /*4ce0*/  @!P0 SYNCS.PHASECHK.TRANS64 P0, [R2+URZ+0x31800], R5 ;  /* 0x03180005020085a7 */ /* 0x000ea400080010ff */
[----:B--2---:R-:W-:Y:S05]  /*4cf0*/  @!P0 BRA `(.L_x_66) ;  /* 0xfffffffc00f08947 */ /* 0x004fea000383ffff */
[----:B------:R-:W-:Y:S05]  /*4d00*/  BRA `(.L_x_67) ;  /* 0xffffffbc004c7947 */ /* 0x000fea000383ffff */
.L_x_18:
[----:B------:R-:W-:Y:S02]  /*4d10*/  MOV R10, UR10 ;  /* 0x0000000a000a7c02 */ /* 0x000fe40008000f00 */
[----:B------:R-:W-:Y:S02]  /*4d20*/  MOV R11, UR10 ;  /* 0x0000000a000b7c02 */ /* 0x000fe40008000f00 */
[----:B------:R-:W-:-:S07]  /*4d30*/  MOV R0, UR9 ;  /* 0x0000000900007c02 */ /* 0x000fce0008000f00 */
.L_x_68:
[----:B-1----:R1:W2:Y:S02]  /*4d40*/  SYNCS.PHASECHK.TRANS64.TRYWAIT P0, [R0+URZ+0x31870], R11 ;  /* 0x0318700b000075a7 */ /* 0x0022a400080011ff */
[----:B--2---:R-:W-:Y:S05]  /*4d50*/  @!P0 NANOSLEEP.SYNCS 0x989680 ;  /* 0x009896800000895d */ /* 0x004fea0003900000 */
[----:B------:R-:W2:Y:S02]  /*4d60*/  @!P0 SYNCS.PHASECHK.TRANS64 P0, [R0+URZ+0x31870], R11 ;  /* 0x0318700b000085a7 */ /* 0x000ea400080010ff */
[----:B--2---:R-:W-:Y:S05]  /*4d70*/  @!P0 BRA `(.L_x_68) ;  /* 0xfffffffc00f08947 */ /* 0x004fea000383ffff */
[----:B------:R-:W-:Y:S05]  /*4d80*/  BRA `(.L_x_69) ;  /* 0xffffffc000dc7947 */ /* 0x000fea000383ffff */
.L_x_19:
[----:B------:R-:W-:Y:S02]  /*4d90*/  MOV R2, UR13 ;  /* 0x0000000d00027c02 */ /* 0x000fe40008000f00 */
[----:B------:R-:W-:Y:S07]  /*4da0*/  MOV R10, R11 ;  /* 0x0000000b000a7202 */ /* 0x000fee0000000f00 */
.L_x_70:
[----:B-1----:R1:W2:Y:S02]  /*4db0*/  SYNCS.PHASECHK.TRANS64.TRYWAIT P0, [R2+URZ+0x31840], R11 ;  /* 0x0318400b020075a7 */ /* 0x0022a400080011ff */
[----:B--2---:R-:W-:Y:S05]  /*4dc0*/  @!P0 NANOSLEEP.SYNCS 0x989680 ;  /* 0x009896800000895d */ /* 0x004fea0003900000 */
[----:B------:R-:W2:Y:S02]  /*4dd0*/  @!P0 SYNCS.PHASECHK.TRANS64 P0, [R2+URZ+0x31840], R11 ;  /* 0x0318400b020085a7 */ /* 0x000ea400080010ff */
[----:B--2---:R-:W-:Y:S05]  /*4de0*/  @!P0 BRA `(.L_x_70) ;  /* 0xfffffffc00f08947 */ /* 0x004fea000383ffff */
[----:B------:R-:W-:Y:S05]  /*4df0*/  BRA `(.L_x_71) ;  /* 0xffffffc000e87947 */ /* 0x000fea000383ffff */
.L_x_21:
[----:B------:R-:W-:Y:S02]  /*4e00*/  MOV R0, UR9 ;  /* 0x0000000900007c02 */ /* 0x000fe40008000f00 */
[----:B------:R-:W-:Y:S07]  /*4e10*/  MOV R12, R13 ;  /* 0x0000000d000c7202 */ /* 0x000fee0000000f00 */
.L_x_72:
[----:B-1----:R1:W2:Y:S02]  /*4e20*/  SYNCS.PHASECHK.TRANS64.TRYWAIT P0, [R0+URZ+0x31840], R13 ;  /* 0x0318400d000075a7 */ /* 0x0022a400080011ff */
[----:B--2---:R-:W-:Y:S05]  /*4e30*/  @!P0 NANOSLEEP.SYNCS 0x989680 ;  /* 0x009896800000895d */ /* 0x004fea0003900000 */
[----:B------:R-:W2:Y:S02]  /*4e40*/  @!P0 SYNCS.PHASECHK.TRANS64 P0, [R0+URZ+0x31840], R13 ;  /* 0x0318400d000085a7 */ /* 0x000ea400080010ff */
[----:B--2---:R-:W-:Y:S05]  /*4e50*/  @!P0 BRA `(.L_x_72) ;  /* 0xfffffffc00f08947 */ /* 0x004fea000383ffff */
[----:B------:R-:W-:Y:S05]  /*4e60*/  BRA `(.L_x_73) ;  /* 0xffffffc400c07947 */ /* 0x000fea000383ffff */
.L_x_25:
[-C--:B------:R-:W-:Y:S02]  /*4e70*/  MOV R14, R3.reuse ;  /* 0x00000003000e7202 */ /* 0x080fe40000000f00 */
[----:B------:R-:W-:-:S07]  /*4e80*/  MOV R15, R3 ;  /* 0x00000003000f7202 */ /* 0x000fce0000000f00 */
.L_x_74:
[----:B-1----:R1:W2:Y:S02]  /*4e90*/  SYNCS.PHASECHK.TRANS64.TRYWAIT P0, [R0+URZ+0x31820], R15 ;  /* 0x0318200f000075a7 */ /* 0x0022a400080011ff */
[----:B--2---:R-:W-:Y:S05]  /*4ea0*/  @!P0 NANOSLEEP.SYNCS 0x989680 ;  /* 0x009896800000895d */ /* 0x004fea0003900000 */
[----:B------:R-:W2:Y:S02]  /*4eb0*/  @!P0 SYNCS.PHASECHK.TRANS64 P0, [R0+URZ+0x31820], R15 ;  /* 0x0318200f000085a7 */ /* 0x000ea400080010ff */
[----:B--2---:R-:W-:Y:S05]  /*4ec0*/  @!P0 BRA `(.L_x_74) ;  /* 0xfffffffc00f08947 */ /* 0x004fea000383ffff */
[----:B------:R-:W-:Y:S05]  /*4ed0*/  BRA `(.L_x_75) ;  /* 0xffffffcc006c7947 */ /* 0x000fea000383ffff */
.L_x_26:
[-C--:B------:R-:W-:Y:S02]  /*4ee0*/  MOV R14, R3.reuse ;  /* 0x00000003000e7202 */ /* 0x080fe40000000f00 */
[----:B-1----:R-:W-:-:S07]  /*4ef0*/  MOV R15, R3 ;  /* 0x00000003000f7202 */ /* 0x002fce0000000f00 */
.L_x_76:
[----:B-1----:R1:W2:Y:S02]  /*4f00*/  SYNCS.PHASECHK.TRANS64.TRYWAIT P0, [R0+URZ+0x31828], R15 ;  /* 0x0318280f000075a7 */ /* 0x0022a400080011ff */
[----:B--2---:R-:W-:Y:S05]  /*4f10*/  @!P0 NANOSLEEP.SYNCS 0x989680 ;  /* 0x009896800000895d */ /* 0x004fea0003900000 */
[----:B------:R-:W2:Y:S02]  /*4f20*/  @!P0 SYNCS.PHASECHK.TRANS64 P0, [R0+URZ+0x31828], R15 ;  /* 0x0318280f000085a7 */ /* 0x000ea400080010ff */
[----:B--2---:R-:W-:Y:S05]  /*4f30*/  @!P0 BRA `(.L_x_76) ;  /* 0xfffffffc00f08947 */ /* 0x004fea000383ffff */
[----:B------:R-:W-:Y:S05]  /*4f40*/  BRA `(.L_x_77) ;  /* 0xffffffcc00e47947 */ /* 0x000fea000383ffff */
.L_x_27:
[-C--:B------:R-:W-:Y:S02]  /*4f50*/  MOV R14, R3.reuse ;  /* 0x00000003000e7202 */ /* 0x080fe40000000f00 */
[----:B-1----:R-:W-:-:S07]  /*4f60*/  MOV R15, R3 ;  /* 0x00000003000f7202 */ /* 0x002fce0000000f00 */
.L_x_78:
[----:B-1----:R1:W2:Y:S02]  /*4f70*/  SYNCS.PHASECHK.TRANS64.TRYWAIT P0, [R0+URZ+0x31830], R15 ;  /* 0x0318300f000075a7 */ /* 0x0022a400080011ff */
[----:B--2---:R-:W-:Y:S05]  /*4f80*/  @!P0 NANOSLEEP.SYNCS 0x989680 ;  /* 0x009896800000895d */ /* 0x004fea0003900000 */
[----:B------:R-:W2:Y:S02]  /*4f90*/  @!P0 SYNCS.PHASECHK.TRANS64 P0, [R0+URZ+0x31830], R15 ;  /* 0x0318300f000085a7 */ /* 0x000ea400080010ff */
[----:B--2---:R-:W-:Y:S05]  /*4fa0*/  @!P0 BRA `(.L_x_78) ;  /* 0xfffffffc00f08947 */ /* 0x004fea000383ffff */
[----:B------:R-:W-:Y:S05]  /*4fb0*/  BRA `(.L_x_79) ;  /* 0xffffffd000247947 */ /* 0x000fea000383ffff */
.L_x_28:
[-C--:B------:R-:W-:Y:S02]  /*4fc0*/  MOV R38, R3.reuse ;  /* 0x0000000300267202 */ /* 0x080fe40000000f00 */
[----:B------:R-:W-:-:S07]  /*4fd0*/  MOV R39, R3 ;  /* 0x0000000300277202 */ /* 0x000fce0000000f00 */
.L_x_80:
[----:B-1----:R1:W2:Y:S02]  /*4fe0*/  SYNCS.PHASECHK.TRANS64.TRYWAIT P0, [R0+URZ+0x31838], R39 ;  /* 0x03183827000075a7 */ /* 0x0022a400080011ff */
[----:B--2---:R-:W-:Y:S05]  /*4ff0*/  @!P0 NANOSLEEP.SYNCS 0x989680 ;  /* 0x009896800000895d */ /* 0x004fea0003900000 */
[----:B------:R-:W2:Y:S02]  /*5000*/  @!P0 SYNCS.PHASECHK.TRANS64 P0, [R0+URZ+0x31838], R39 ;  /* 0x03183827000085a7 */ /* 0x000ea400080010ff */
[----:B--2---:R-:W-:Y:S05]  /*5010*/  @!P0 BRA `(.L_x_80) ;  /* 0xfffffffc00f08947 */ /* 0x004fea000383ffff */
[----:B------:R-:W-:Y:S05]  /*5020*/  BRA `(.L_x_81) ;  /* 0xffffffd000607947 */ /* 0x000fea000383ffff */
.L_x_29:
[-C--:B------:R-:W-:Y:S02]  /*5030*/  MOV R38, R27.reuse ;  /* 0x0000001b00267202 */ /* 0x080fe40000000f00 */
[----:B-1----:R-:W-:-:S07]  /*5040*/  MOV R39, R27 ;  /* 0x0000001b00277202 */ /* 0x002fce0000000f00 */
.L_x_82:
[----:B-1----:R1:W2:Y:S02]  /*5050*/  SYNCS.PHASECHK.TRANS64.TRYWAIT P0, [R0+URZ+0x31820], R39 ;  /* 0x03182027000075a7 */ /* 0x0022a400080011ff */
[----:B--2---:R-:W-:Y:S05]  /*5060*/  @!P0 NANOSLEEP.SYNCS 0x989680 ;  /* 0x009896800000895d */ /* 0x004fea0003900000 */
[----:B------:R-:W2:Y:S02]  /*5070*/  @!P0 SYNCS.PHASECHK.TRANS64 P0, [R0+URZ+0x31820], R39 ;  /* 0x03182027000085a7 */ /* 0x000ea400080010ff */
[----:B--2---:R-:W-:Y:S05]  /*5080*/  @!P0 BRA `(.L_x_82) ;  /* 0xfffffffc00f08947 */ /* 0x004fea000383ffff */
[----:B------:R-:W-:Y:S05]  /*5090*/  BRA `(.L_x_83) ;  /* 0xffffffd000987947 */ /* 0x000fea000383ffff */
.L_x_30:
[-C--:B------:R-:W-:Y:S02]  /*50a0*/  MOV R38, R27.reuse ;  /* 0x0000001b00267202 */ /* 0x080fe40000000f00 */
[----:B-1----:R-:W-:-:S07]  /*50b0*/  MOV R39, R27 ;  /* 0x0000001b00277202 */ /* 0x002fce0000000f00 */
.L_x_84:
[----:B-1----:R1:W2:Y:S02]  /*50c0*/  SYNCS.PHASECHK.TRANS64.TRYWAIT P0, [R0+URZ+0x31828], R39 ;  /* 0x03182827000075a7 */ /* 0x0022a400080011ff */
[----:B--2---:R-:W-:Y:S05]  /*50d0*/  @!P0 NANOSLEEP.SYNCS 0x989680 ;  /* 0x009896800000895d */ /* 0x004fea0003900000 */
[----:B------:R-:W2:Y:S02]  /*50e0*/  @!P0 SYNCS.PHASECHK.TRANS64 P0, [R0+URZ+0x31828], R39 ;  /* 0x03182827000085a7 */ /* 0x000ea400080010ff */
[----:B--2---:R-:W-:Y:S05]  /*50f0*/  @!P0 BRA `(.L_x_84) ;  /* 0xfffffffc00f08947 */ /* 0x004fea000383ffff */
[----:B------:R-:W-:Y:S05]  /*5100*/  BRA `(.L_x_85) ;  /* 0xffffffd400007947 */ /* 0x000fea000383ffff */
.L_x_31:
[-C--:B------:R-:W-:Y:S02]  /*5110*/  MOV R38, R27.reuse ;  /* 0x0000001b00267202 */ /* 0x080fe40000000f00 */
[----:B-1----:R-:W-:-:S07]  /*5120*/  MOV R39, R27 ;  /* 0x0000001b00277202 */ /* 0x002fce0000000f00 */
.L_x_86:
[----:B-1----:R1:W2:Y:S02]  /*5130*/  SYNCS.PHASECHK.TRANS64.TRYWAIT P0, [R0+URZ+0x31830], R39 ;  /* 0x03183027000075a7 */ /* 0x0022a400080011ff */
[----:B--2---:R-:W-:Y:S05]  /*5140*/  @!P0 NANOSLEEP.SYNCS 0x989680 ;  /* 0x009896800000895d */ /* 0x004fea0003900000 */
[----:B------:R-:W2:Y:S02]  /*5150*/  @!P0 SYNCS.PHASECHK.TRANS64 P0, [R0+URZ+0x31830], R39 ;  /* 0x03183027000085a7 */ /* 0x000ea400080010ff */
[----:B--2---:R-:W-:Y:S05]  /*5160*/  @!P0 BRA `(.L_x_86) ;  /* 0xfffffffc00f08947 */ /* 0x004fea000383ffff */
[----:B------:R-:W-:Y:S05]  /*5170*/  BRA `(.L_x_87) ;  /* 0xffffffd400307947 */ /* 0x000fea000383ffff */
.L_x_32:
[-C--:B------:R-:W-:Y:S02]  /*5180*/  MOV R38, R27.reuse ;  /* 0x0000001b00267202 */ /* 0x080fe40000000f00 */
[----:B-1----:R-:W-:-:S07]  /*5190*/  MOV R39, R27 ;  /* 0x0000001b00277202 */ /* 0x002fce0000000f00 */
.L_x_88:
[----:B-1----:R1:W2:Y:S02]  /*51a0*/  SYNCS.PHASECHK.TRANS64.TRYWAIT P0, [R0+URZ+0x31838], R39 ;  /* 0x03183827000075a7 */ /* 0x0022a400080011ff */
[----:B--2---:R-:W-:Y:S05]  /*51b0*/  @!P0 NANOSLEEP.SYNCS 0x989680 ;  /* 0x009896800000895d */ /* 0x004fea0003900000 */
[----:B------:R-:W2:Y:S02]  /*51c0*/  @!P0 SYNCS.PHASECHK.TRANS64 P0, [R0+URZ+0x31838], R39 ;  /* 0x03183827000085a7 */ /* 0x000ea400080010ff */
[----:B--2---:R-:W-:Y:S05]  /*51d0*/  @!P0 BRA `(.L_x_88) ;  /* 0xfffffffc00f08947 */ /* 0x004fea000383ffff */
[----:B------:R-:W-:Y:S05]  /*51e0*/  BRA `(.L_x_89) ;  /* 0xffffffd400607947 */ /* 0x000fea000383ffff */
.L_x_33:
[-C--:B------:R-:W-:Y:S02]  /*51f0*/  MOV R38, R3.reuse ;  /* 0x0000000300267202 */ /* 0x080fe40000000f00 */
[----:B-1----:R-:W-:-:S07]  /*5200*/  MOV R39, R3 ;  /* 0x0000000300277202 */ /* 0x002fce0000000f00 */
.L_x_90:
[----:B-1----:R1:W2:Y:S02]  /*5210*/  SYNCS.PHASECHK.TRANS64.TRYWAIT P0, [R0+URZ+0x31820], R39 ;  /* 0x03182027000075a7 */ /* 0x0022a400080011ff */
[----:B--2---:R-:W-:Y:S05]  /*5220*/  @!P0 NANOSLEEP.SYNCS 0x989680 ;  /* 0x009896800000895d */ /* 0x004fea0003900000 */
[----:B------:R-:W2:Y:S02]  /*5230*/  @!P0 SYNCS.PHASECHK.TRANS64 P0, [R0+URZ+0x31820], R39 ;  /* 0x03182027000085a7 */ /* 0x000ea400080010ff */
[----:B--2---:R-:W-:Y:S05]  /*5240*/  @!P0 BRA `(.L_x_90) ;  /* 0xfffffffc00f08947 */ /* 0x004fea000383ffff */
[----:B------:R-:W-:Y:S05]  /*5250*/  BRA `(.L_x_91) ;  /* 0xffffffd400907947 */ /* 0x000fea000383ffff */
.L_x_34:
[-C--:B------:R-:W-:Y:S02]  /*5260*/  MOV R6, R3.reuse ;  /* 0x0000000300067202 */ /* 0x080fe40000000f00 */
[----:B------:R-:W-:-:S07]  /*5270*/  MOV R7, R3 ;  /* 0x0000000300077202 */ /* 0x000fce0000000f00 */
.L_x_92:
[----:B--2---:R2:W3:Y:S02]  /*5280*/  SYNCS.PHASECHK.TRANS64.TRYWAIT P0, [R0+URZ+0x31828], R7 ;  /* 0x03182807000075a7 */ /* 0x0044e400080011ff */
[----:B---3--:R-:W-:Y:S05]  /*5290*/  @!P0 NANOSLEEP.SYNCS 0x989680 ;  /* 0x009896800000895d */ /* 0x008fea0003900000 */
[----:B------:R-:W3:Y:S02]  /*52a0*/  @!P0 SYNCS.PHASECHK.TRANS64 P0, [R0+URZ+0x31828], R7 ;  /* 0x03182807000085a7 */ /* 0x000ee400080010ff */
[----:B---3--:R-:W-:Y:S05]  /*52b0*/  @!P0 BRA `(.L_x_92) ;  /* 0xfffffffc00f08947 */ /* 0x008fea000383ffff */
[----:B------:R-:W-:Y:S05]  /*52c0*/  BRA `(.L_x_93) ;  /* 0xffffffd400f87947 */ /* 0x000fea000383ffff */
.L_x_35:
[-C--:B------:R-:W-:Y:S02]  /*52d0*/  MOV R6, R3.reuse ;  /* 0x0000000300067202 */ /* 0x080fe40000000f00 */
[----:B--2---:R-:W-:-:S07]  /*52e0*/  MOV R7, R3 ;  /* 0x0000000300077202 */ /* 0x004fce0000000f00 */
.L_x_94:
[----:B--2---:R2:W3:Y:S02]  /*52f0*/  SYNCS.PHASECHK.TRANS64.TRYWAIT P0, [R0+URZ+0x31830], R7 ;  /* 0x03183007000075a7 */ /* 0x0044e400080011ff */
[----:B---3--:R-:W-:Y:S05]  /*5300*/  @!P0 NANOSLEEP.SYNCS 0x989680 ;  /* 0x009896800000895d */ /* 0x008fea0003900000 */
[----:B------:R-:W3:Y:S02]  /*5310*/  @!P0 SYNCS.PHASECHK.TRANS64 P0, [R0+URZ+0x31830], R7 ;  /* 0x03183007000085a7 */ /* 0x000ee400080010ff */
[----:B---3--:R-:W-:Y:S05]  /*5320*/  @!P0 BRA `(.L_x_94) ;  /* 0xfffffffc00f08947 */ /* 0x008fea000383ffff */
[----:B------:R-:W-:Y:S05]  /*5330*/  BRA `(.L_x_95) ;  /* 0xffffffd800287947 */ /* 0x000fea000383ffff */
.L_x_36:
[-C--:B------:R-:W-:Y:S02]  /*5340*/  MOV R6, R3.reuse ;  /* 0x0000000300067202 */ /* 0x080fe40000000f00 */
[----:B--2---:R-:W-:-:S07]  /*5350*/  MOV R7, R3 ;  /* 0x0000000300077202 */ /* 0x004fce0000000f00 */
.L_x_96:
[----:B--2---:R2:W3:Y:S02]  /*5360*/  SYNCS.PHASECHK.TRANS64.TRYWAIT P0, [R0+URZ+0x31838], R7 ;  /* 0x03183807000075a7 */ /* 0x0044e400080011ff */
[----:B---3--:R-:W-:Y:S05]  /*5370*/  @!P0 NANOSLEEP.SYNCS 0x989680 ;  /* 0x009896800000895d */ /* 0x008fea0003900000 */
[----:B------:R-:W3:Y:S02]  /*5380*/  @!P0 SYNCS.PHASECHK.TRANS64 P0, [R0+URZ+0x31838], R7 ;  /* 0x03183807000085a7 */ /* 0x000ee400080010ff */
[----:B---3--:R-:W-:Y:S05]  /*5390*/  @!P0 BRA `(.L_x_96) ;  /* 0xfffffffc00f08947 */ /* 0x008fea000383ffff */
[----:B------:R-:W-:Y:S05]  /*53a0*/  BRA `(.L_x_97) ;  /* 0xffffffd800587947 */ /* 0x000fea000383ffff */
.L_x_40:
[----:B------:R-:W-:-:S07]  /*53b0*/  MOV R4, R5 ;  /* 0x0000000500047202 */ /* 0x000fce0000000f00 */
.L_x_98:
[----:B-1----:R1:W2:Y:S02]  /*53c0*/  SYNCS.PHASECHK.TRANS64.TRYWAIT P2, [R2+URZ+0x31860], R5 ;  /* 0x03186005020075a7 */ /* 0x0022a400080411ff */
[----:B--2---:R-:W-:Y:S05]  /*53d0*/  @!P2 NANOSLEEP.SYNCS 0x989680 ;  /* 0x009896800000a95d */ /* 0x004fea0003900000 */
[----:B------:R-:W2:Y:S02]  /*53e0*/  @!P2 SYNCS.PHASECHK.TRANS64 P2, [R2+URZ+0x31860], R5 ;  /* 0x031860050200a5a7 */ /* 0x000ea400080410ff */
[----:B--2---:R-:W-:Y:S05]  /*53f0*/  @!P2 BRA `(.L_x_98) ;  /* 0xfffffffc00f0a947 */ /* 0x004fea000383ffff */
[----:B------:R-:W-:Y:S05]  /*5400*/  BRA `(.L_x_99) ;  /* 0xffffffdc00747947 */ /* 0x000fea000383ffff */
        .weak           $__internal_0_$__cuda_sm10x_tcgen05_guardrail_trap_col_being_dealloced_not_returned_by_alloc
        .type           $__internal_0_$__cuda_sm10x_tcgen05_guardrail_trap_col_being_dealloced_not_returned_by_alloc,@function
        .size           $__internal_0_$__cuda_sm10x_tcgen05_guardrail_trap_col_being_dealloced_not_returned_by_alloc,($__internal_1_$__cuda_sm10x_tcgen05_guardrail_trap_phase_invalid_during_alloc - $__internal_0_$__cuda_sm10x_tcgen05_guardrail_trap_col_being_dealloced_not_returned_by_alloc)
$__internal_0_$__cuda_sm10x_tcgen05_guardrail_trap_col_being_dealloced_not_returned_by_alloc:
[----:B------:R-:W-:Y:S05]  /*5410*/  BPT.TRAP 0x1 ;  /* 0x000000040000795c */ /* 0x000fea0000300000 */
[----:B------:R-:W-:-:S04]  /*5420*/  HFMA2 R3, -RZ, RZ, 0, 0 ;  /* 0x00000000ff037431 */ /* 0x000fc800000001ff */
[----:B------:R-:W-:Y:S05]  /*5430*/  RET.REL.NODEC R2 `(_ZN9deep_gemm24sm100_fp8_gemm_1d1d_implILN4cute4UMMA5MajorE0ELS3_0ELj0ELj24576ELj1536ELj128ELj224ELj128ELj1ELj128ELj128ELj64ELj4ELj128ELj128ELj1ELb0ELj147ELNS_8GemmTypeE0ELb0EN7cutlass10bfloat16_tENS_16EpilogueIdentityEEEvPijjj14CUtensorMap_stS9_S9_S9_S9_) ;  /* 0xffffffa802f07950 */ /* 0x000fea0003c3ffff */
        .weak           $__internal_1_$__cuda_sm10x_tcgen05_guardrail_trap_phase_invalid_during_alloc
        .type           $__internal_1_$__cuda_sm10x_tcgen05_guardrail_trap_phase_invalid_during_alloc,@function
        .size           $__internal_1_$__cuda_sm10x_tcgen05_guardrail_trap_phase_invalid_during_alloc,($__internal_2_$__cuda_sm10x_tcgen05_guardrail_trap_unallocated_columns_being_dealloced - $__internal_1_$__cuda_sm10x_tcgen05_guardrail_trap_phase_invalid_during_alloc)
$__internal_1_$__cuda_sm10x_tcgen05_guardrail_trap_phase_invalid_during_alloc:
[----:B------:R-:W-:Y:S05]  /*5440*/  BPT.TRAP 0x1 ;  /* 0x000000040000795c */ /* 0x000fea0000300000 */
[----:B------:R-:W-:-:S04]  /*5450*/  MOV R5, 0x0 ;  /* 0x0000000000057802 */ /* 0x000fc80000000f00 */
[----:B------:R-:W-:Y:S05]  /*5460*/  RET.REL.NODEC R4 `(_ZN9deep_gemm24sm100_fp8_gemm_1d1d_implILN4cute4UMMA5MajorE0ELS3_0ELj0ELj24576ELj1536ELj128ELj224ELj128ELj1ELj128ELj128ELj64ELj4ELj128ELj128ELj1ELb0ELj147ELNS_8GemmTypeE0ELb0EN7cutlass10bfloat16_tENS_16EpilogueIdentityEEEvPijjj14CUtensorMap_stS9_S9_S9_S9_) ;  /* 0xffffffa804e47950 */ /* 0x000fea0003c3ffff */
        .weak           $__internal_2_$__cuda_sm10x_tcgen05_guardrail_trap_unallocated_columns_being_dealloced
        .type           $__internal_2_$__cuda_sm10x_tcgen05_guardrail_trap_unallocated_columns_being_dealloced,@function
        .size           $__internal_2_$__cuda_sm10x_tcgen05_guardrail_trap_unallocated_columns_being_dealloced,($__internal_3_$__cuda_sm20_div_u16 - $__internal_2_$__cuda_sm10x_tcgen05_guardrail_trap_unallocated_columns_being_dealloced)
$__internal_2_$__cuda_sm10x_tcgen05_guardrail_trap_unallocated_columns_being_dealloced:
[----:B------:R-:W-:Y:S05]  /*5470*/  BPT.TRAP 0x1 ;  /* 0x000000040000795c */ /* 0x000fea0000300000 */
[----:B------:R-:W-:-:S04]  /*5480*/  HFMA2 R3, -RZ, RZ, 0, 0 ;  /* 0x00000000ff037431 */ /* 0x000fc800000001ff */
[----:B------:R-:W-:Y:S05]  /*5490*/  RET.REL.NODEC R2 `(_ZN9deep_gemm24sm100_fp8_gemm_1d1d_implILN4cute4UMMA5MajorE0ELS3_0ELj0ELj24576ELj1536ELj128ELj224ELj128ELj1ELj128ELj128ELj64ELj4ELj128ELj128ELj1ELb0ELj147ELNS_8GemmTypeE0ELb0EN7cutlass10bfloat16_tENS_16EpilogueIdentityEEEvPijjj14CUtensorMap_stS9_S9_S9_S9_) ;  /* 0xffffffa802d87950 */ /* 0x000fea0003c3ffff */
        .weak           $__internal_3_$__cuda_sm20_div_u16
        .type           $__internal_3_$__cuda_sm20_div_u16,@function
        .size           $__internal_3_$__cuda_sm20_div_u16,(.L_x_104 - $__internal_3_$__cuda_sm20_div_u16)
$__internal_3_$__cuda_sm20_div_u16:
[----:B------:R-:W1:Y:S01]  /*54a0*/  I2F.U16 R12, R35 ;  /* 0x00000023000c7306 */ /* 0x000e620000101000 */
[----:B------:R-:W-:-:S07]  /*54b0*/  IMAD.MOV.U32 R7, RZ, RZ, 0x4b800000 ;  /* 0x4b800000ff077424 */ /* 0x000fce00078e00ff */
[----:B------:R-:W-:Y:S01]  /*54c0*/  I2F.U16.RZ R11, R11 ;  /* 0x0000000b000b7306 */ /* 0x000fe2000010d000 */
[C---:B-1----:R-:W-:Y:S02]  /*54d0*/  FSETP.GEU.AND P1, PT, |R12|.reuse, 1.175494350822287508e-38, PT ;  /* 0x008000000c00780b */ /* 0x042fe40003f2e200 */
[----:B------:R-:W-:Y:S02]  /*54e0*/  FSETP.GT.AND P2, PT, |R12|, 8.50705917302346158658e+37, PT ;  /* 0x7e8000000c00780b */ /* 0x000fe40003f44200 */
[----:B------:R-:W-:Y:S02]  /*54f0*/  FSEL R7, R7, 1, !P1 ;  /* 0x3f80000007077808 */ /* 0x000fe40004800000 */
[----:B------:R-:W-:Y:S02]  /*5500*/  ISETP.NE.U32.AND P1, PT, R35, RZ, PT ;  /* 0x000000ff2300720c */ /* 0x000fe40003f25070 */
[----:B------:R-:W-:-:S05]  /*5510*/  FSEL R7, R7, 0.25, !P2 ;  /* 0x3e80000007077808 */ /* 0x000fca0005000000 */
[----:B------:R-:W-:-:S06]  /*5520*/  FMUL R12, R12, R7 ;  /* 0x000000070c0c7220 */ /* 0x000fcc0000400000 */
[----:B------:R-:W1:Y:S02]  /*5530*/  MUFU.RCP R12, R12 ;  /* 0x0000000c000c7308 */ /* 0x000e640000001000 */
[----:B-1----:R-:W-:Y:S01]  /*5540*/  FMUL R14, R7, R12 ;  /* 0x0000000c070e7220 */ /* 0x002fe20000400000 */
[----:B------:R-:W-:-:S03]  /*5550*/  IMAD.MOV.U32 R7, RZ, RZ, 0x0 ;  /* 0x00000000ff077424 */ /* 0x000fc600078e00ff */
[----:B------:R-:W-:-:S04]  /*5560*/  VIADD R14, R14, 0x2 ;  /* 0x000000020e0e7836 */ /* 0x000fc80000000000 */
[----:B------:R-:W-:-:S04]  /*5570*/  FMUL.RZ R14, R11, R14 ;  /* 0x0000000e0b0e7220 */ /* 0x000fc8000040c000 */
[----:B------:R-:W1:Y:S02]  /*5580*/  F2I.U32.TRUNC.NTZ R36, R14 ;  /* 0x0000000e00247305 */ /* 0x000e64000020f000 */
[----:B-1----:R-:W-:Y:S02]  /*5590*/  LOP3.LUT R36, R36, 0xffff, RZ, 0xc0, !PT ;  /* 0x0000ffff24247812 */ /* 0x002fe400078ec0ff */
[----:B------:R-:W-:Y:S01]  /*55a0*/  @!P1 MOV R36, 0xffffffff ;  /* 0xffffffff00249802 */ /* 0x000fe20000000f00 */
[----:B------:R-:W-:Y:S06]  /*55b0*/  RET.REL.NODEC R6 `(_ZN9deep_gemm24sm100_fp8_gemm_1d1d_implILN4cute4UMMA5MajorE0ELS3_0ELj0ELj24576ELj1536ELj128ELj224ELj128ELj1ELj128ELj128ELj64ELj4ELj128ELj128ELj1ELb0ELj147ELNS_8GemmTypeE0ELb0EN7cutlass10bfloat16_tENS_16EpilogueIdentityEEEvPijjj14CUtensorMap_stS9_S9_S9_S9_) ;  /* 0xffffffa806907950 */ /* 0x000fec0003c3ffff */
.L_x_100:
[----:B------:R-:W-:-:S00]  /*55c0*/  BRA `(.L_x_100) ;  /* 0xfffffffc00fc7947 */ /* 0x000fc0000383ffff */
[----:B------:R-:W-:-:S00]  /*55d0*/  NOP ;  /* 0x0000000000007918 */ /* 0x000fc00000000000 */
        /* <DEDUP_REMOVED lines=10> */
.L_x_104:


//--------------------- .nv.shared._ZN9deep_gemm24sm100_fp8_gemm_1d1d_implILN4cute4UMMA5MajorE0ELS3_0ELj0ELj24576ELj1536ELj128ELj224ELj128ELj1ELj128ELj128ELj64ELj4ELj128ELj128ELj1ELb0ELj147ELNS_8GemmTypeE0ELb0EN7cutlass10bfloat16_tENS_16EpilogueIdentityEEEvPijjj14CUtensorMap_stS9_S9_S9_S9_ --------------------------
	.section	.nv.shared._ZN9deep_gemm24sm100_fp8_gemm_1d1d_implILN4cute4UMMA5MajorE0ELS3_0ELj0ELj24576ELj1536ELj128ELj224ELj128ELj1ELj128ELj128ELj64ELj4ELj128ELj128ELj1ELb0ELj147ELNS_8GemmTypeE0ELb0EN7cutlass10bfloat16_tENS_16EpilogueIdentityEEEvPijjj14CUtensorMap_stS9_S9_S9_S9_,"aw",@nobits
	.sectionflags	@""
	.align	1024
	.zero		1024


//--------------------- .nv.shared.reserved.0     --------------------------
	.section	.nv.shared.reserved.0,"aw",@nobits
	.align	8
	.weak		__nv_reservedSMEM_offset_0_alias
	.size		__nv_reservedSMEM_offset_0_alias, 0, 64
	.other		__nv_reservedSMEM_offset_0_alias,@"STO_CUDA_RESERVED_SHARED STV_DEFAULT"
__nv_reservedSMEM_offset_0_alias:
	.zero		0
.nv.shared.reserved.0:
	.zero		64
	.weak		__nv_reservedSMEM_allocation_phase
	.type		__nv_reservedSMEM_allocation_phase,@object
	.size		__nv_reservedSMEM_allocation_phase,(.L_0 - __nv_reservedSMEM_allocation_phase)
__nv_reservedSMEM_allocation_phase:
	.zero		1
.L_0:
	.zero		7
	.weak		__nv_reservedSMEM_devtool_atexit_pc
	.type		__nv_reservedSMEM_devtool_atexit_pc,@object
	.size		__nv_reservedSMEM_devtool_atexit_pc,(__nv_reservedSMEM_allocation_mask - __nv_reservedSMEM_devtool_atexit_pc)
__nv_reservedSMEM_devtool_atexit_pc:
	.zero		8
	.weak		__nv_reservedSMEM_allocation_mask
	.type		__nv_reservedSMEM_allocation_mask,@object
	.size		__nv_reservedSMEM_allocation_mask,(.L_2 - __nv_reservedSMEM_allocation_mask)
__nv_reservedSMEM_allocation_mask:
	.zero		4
.L_2:


//--------------------- .nv.global                --------------------------
	.section	.nv.global,"aw",@nobits
.nv.global:
	.type		_ZN45_INTERNAL_50c9e4a9_9_kernel_cu_b5153ff3_949884cute1_E,@object
	.size		_ZN45_INTERNAL_50c9e4a9_9_kernel_cu_b5153ff3_949884cute1_E,(_ZN45_INTERNAL_50c9e4a9_9_kernel_cu_b5153ff3_949884cuda3std3__45__cpo6cbeginE - _ZN45_INTERNAL_50c9e4a9_9_kernel_cu_b5153ff3_949884cute1_E)
_ZN45_INTERNAL_50c9e4a9_9_kernel_cu_b5153ff3_949884cute1_E:
	.zero		1
	.type		_ZN45_INTERNAL_50c9e4a9_9_kernel_cu_b5153ff3_949884cuda3std3__45__cpo6cbeginE,@object
	.size		_ZN45_INTERNAL_50c9e4a9_9_kernel_cu_b5153ff3_949884cuda3std3__45__cpo6cbeginE,(_ZN45_INTERNAL_50c9e4a9_9_kernel_cu_b5153ff3_949884cuda3std3__48in_placeE - _ZN45_INTERNAL_50c9e4a9_9_kernel_cu_b5153ff3_949884cuda3std3__45__cpo6cbeginE)
_ZN45_INTERNAL_50c9e4a9_9_kernel_cu_b5153ff3_949884cuda3std3__45__cpo6cbeginE:
	.zero		1
	.type		_ZN45_INTERNAL_50c9e4a9_9_kernel_cu_b5153ff3_949884cuda3std3__48in_placeE,@object
	.size		_ZN45_INTERNAL_50c9e4a9_9_kernel_cu_b5153ff3_949884cuda3std3__48in_placeE,(_ZN45_INTERNAL_50c9e4a9_9_kernel_cu_b5153ff3_949884cuda3std6ranges3__45__cpo9iter_moveE - _ZN45_INTERNAL_50c9e4a9_9_kernel_cu_b5153ff3_949884cuda3std3__48in_placeE)
_ZN45_INTERNAL_50c9e4a9_9_kernel_cu_b5153ff3_949884cuda3std3__48in_placeE:
	.zero		1
	.type		_ZN45_INTERNAL_50c9e4a9_9_kernel_cu_b5153ff3_949884cuda3std6ranges3__45__cpo9iter_moveE,@object
	.size		_ZN45_INTERNAL_50c9e4a9_9_kernel_cu_b5153ff3_949884cuda3std6ranges3__45__cpo9iter_moveE,(_ZN45_INTERNAL_50c9e4a9_9_kernel_cu_b5153ff3_949884cuda3std3__45__cpo5beginE - _ZN45_INTERNAL_50c9e4a9_9_kernel_cu_b5153ff3_949884cuda3std6ranges3__45__cpo9iter_moveE)
_ZN45_INTERNAL_50c9e4a9_9_kernel_cu_b5153ff3_949884cuda3std6ranges3__45__cpo9iter_moveE:
	.zero		1
	.type		_ZN45_INTERNAL_50c9e4a9_9_kernel_cu_b5153ff3_949884cuda3std3__45__cpo5beginE,@object
	.size		_ZN45_INTERNAL_50c9e4a9_9_kernel_cu_b5153ff3_949884cuda3std3__45__cpo5beginE,(_ZN45_INTERNAL_50c9e4a9_9_kernel_cu_b5153ff3_949884cuda3std3__447_GLOBAL__N__50c9e4a9_9_kernel_cu_b5153ff3_949886ignoreE - _ZN45_INTERNAL_50c9e4a9_9_kernel_cu_b5153ff3_949884cuda3std3__45__cpo5beginE)
_ZN45_INTERNAL_50c9e4a9_9_kernel_cu_b5153ff3_949884cuda3std3__45__cpo5beginE:
	.zero		1
	.type		_ZN45_INTERNAL_50c9e4a9_9_kernel_cu_b5153ff3_949884cuda3std3__447_GLOBAL__N__50c9e4a9_9_kernel_cu_b5153ff3_949886ignoreE,@object
	.size		_ZN45_INTERNAL_50c9e4a9_9_kernel_cu_b5153ff3_949884cuda3std3__447_GLOBAL__N__50c9e4a9_9_kernel_cu_b5153ff3_949886ignoreE,(_ZN45_INTERNAL_50c9e4a9_9_kernel_cu_b5153ff3_949884cute7productE - _ZN45_INTERNAL_50c9e4a9_9_kernel_cu_b5153ff3_949884cuda3std3__447_GLOBAL__N__50c9e4a9_9_kernel_cu_b5153ff3_949886ignoreE)
_ZN45_INTERNAL_50c9e4a9_9_kernel_cu_b5153ff3_949884cuda3std3__447_GLOBAL__N__50c9e4a9_9_kernel_cu_b5153ff3_949886ignoreE:
	.zero		1
	.type		_ZN45_INTERNAL_50c9e4a9_9_kernel_cu_b5153ff3_949884cute7productE,@object
	.size		_ZN45_INTERNAL_50c9e4a9_9_kernel_cu_b5153ff3_949884cute7productE,(_ZN45_INTERNAL_50c9e4a9_9_kernel_cu_b5153ff3_949884cuda3std3__45__cpo3endE - _ZN45_INTERNAL_50c9e4a9_9_kernel_cu_b5153ff3_949884cute7productE)
_ZN45_INTERNAL_50c9e4a9_9_kernel_cu_b5153ff3_949884cute7productE:
	.zero		1
	.type		_ZN45_INTERNAL_50c9e4a9_9_kernel_cu_b5153ff3_949884cuda3std3__45__cpo3endE,@object
	.size		_ZN45_INTERNAL_50c9e4a9_9_kernel_cu_b5153ff3_949884cuda3std3__45__cpo3endE,(_ZN45_INTERNAL_50c9e4a9_9_kernel_cu_b5153ff3_949884cuda3std3__419piecewise_constructE - _ZN45_INTERNAL_50c9e4a9_9_kernel_cu_b5153ff3_949884cuda3std3__45__cpo3endE)
_ZN45_INTERNAL_50c9e4a9_9_kernel_cu_b5153ff3_949884cuda3std3__45__cpo3endE:
	.zero		1
	.type		_ZN45_INTERNAL_50c9e4a9_9_kernel_cu_b5153ff3_949884cuda3std3__419piecewise_constructE,@object
	.size		_ZN45_INTERNAL_50c9e4a9_9_kernel_cu_b5153ff3_949884cuda3std3__419piecewise_constructE,(_ZN45_INTERNAL_50c9e4a9_9_kernel_cu_b5153ff3_949884cuda3std3__45__cpo4cendE - _ZN45_INTERNAL_50c9e4a9_9_kernel_cu_b5153ff3_949884cuda3std3__419piecewise_constructE)
_ZN45_INTERNAL_50c9e4a9_9_kernel_cu_b5153ff3_949884cuda3std3__419piecewise_constructE:
	.zero		1
	.type		_ZN45_INTERNAL_50c9e4a9_9_kernel_cu_b5153ff3_949884cuda3std3__45__cpo4cendE,@object
	.size		_ZN45_INTERNAL_50c9e4a9_9_kernel_cu_b5153ff3_949884cuda3std3__45__cpo4cendE,(_ZN45_INTERNAL_50c9e4a9_9_kernel_cu_b5153ff3_949884cuda3std6ranges3__45__cpo4swapE - _ZN45_INTERNAL_50c9e4a9_9_kernel_cu_b5153ff3_949884cuda3std3__45__cpo4cendE)
_ZN45_INTERNAL_50c9e4a9_9_kernel_cu_b5153ff3_949884cuda3std3__45__cpo4cendE:
	.zero		1
	.type		_ZN45_INTERNAL_50c9e4a9_9_kernel_cu_b5153ff3_949884cuda3std6ranges3__45__cpo4swapE,@object
	.size		_ZN45_INTERNAL_50c9e4a9_9_kernel_cu_b5153ff3_949884cuda3std6ranges3__45__cpo4swapE,(.L_10 - _ZN45_INTERNAL_50c9e4a9_9_kernel_cu_b5153ff3_949884cuda3std6ranges3__45__cpo4swapE)
_ZN45_INTERNAL_50c9e4a9_9_kernel_cu_b5153ff3_949884cuda3std6ranges3__45__cpo4swapE:
	.zero		1
.L_10:


//--------------------- .nv.constant0._ZN9deep_gemm24sm100_fp8_gemm_1d1d_implILN4cute4UMMA5MajorE0ELS3_0ELj0ELj24576ELj1536ELj128ELj224ELj128ELj1ELj128ELj128ELj64ELj4ELj128ELj128ELj1ELb0ELj147ELNS_8GemmTypeE0ELb0EN7cutlass10bfloat16_tENS_16EpilogueIdentityEEEvPijjj14CUtensorMap_stS9_S9_S9_S9_ --------------------------
	.section	.nv.constant0._ZN9deep_gemm24sm100_fp8_gemm_1d1d_implILN4cute4UMMA5MajorE0ELS3_0ELj0ELj24576ELj1536ELj128ELj224ELj128ELj1ELj128ELj128ELj64ELj4ELj128ELj128ELj1ELb0ELj147ELNS_8GemmTypeE0ELb0EN7cutlass10bfloat16_tENS_16EpilogueIdentityEEEvPijjj14CUtensorMap_stS9_S9_S9_S9_,"a",@progbits
	.sectionflags	@""
	.align	4
.nv.constant0._ZN9deep_gemm24sm100_fp8_gemm_1d1d_implILN4cute4UMMA5MajorE0ELS3_0ELj0ELj24576ELj1536ELj128ELj224ELj128ELj1ELj128ELj128ELj64ELj4ELj128ELj128ELj1ELb0ELj147ELNS_8GemmTypeE0ELb0EN7cutlass10bfloat16_tENS_16EpilogueIdentityEEEvPijjj14CUtensorMap_stS9_S9_S9_S9_:
	.zero		1600


//--------------------- SYMBOLS --------------------------

	.type		.nv.reservedSmem.offset0,@object
	.size		.nv.reservedSmem.offset0,0x4
	.type		.nv.reservedSmem.cap,@object
	.size		.nv.reservedSmem.cap,0x4
